//
// Generated by NVIDIA NVVM Compiler
//
// Compiler Build ID: CL-36424714
// Cuda compilation tools, release 13.0, V13.0.88
// Based on NVVM 20.0.0
//

.version 9.0
.target sm_100
.address_size 64

	// .globl	main_kernel0
// _ZZ12main_kernel0E8A_shared has been demoted
// _ZZ12main_kernel0E8B_shared has been demoted

.visible .entry main_kernel0(
	.param .u64 .ptr .align 1 main_kernel0_param_0,
	.param .u64 .ptr .align 1 main_kernel0_param_1,
	.param .u64 .ptr .align 1 main_kernel0_param_2
)
.maxntid 512
{
	.reg .pred 	%p<10>;
	.reg .b16 	%rs<3>;
	.reg .b32 	%r<116>;
	.reg .b32 	%f<514>;
	.reg .b64 	%rd<16>;
	// demoted variable
	.shared .align 4 .b8 _ZZ12main_kernel0E8A_shared[16384];
	// demoted variable
	.shared .align 4 .b8 _ZZ12main_kernel0E8B_shared[32768];
	mov.b32 	%r109, 0;
	mov.f32 	%f386, 0f00000000;
	mov.u32 	%r21, %tid.x;
	shl.b32 	%r22, %r21, 9;
	and.b32  	%r23, %r22, 258048;
	mov.u32 	%r24, %ctaid.x;
	shl.b32 	%r25, %r24, 15;
	and.b32  	%r26, %r25, 2146959360;
	or.b32  	%r27, %r23, %r26;
	shl.b32 	%r28, %r21, 2;
	and.b32  	%r29, %r28, 28;
	or.b32  	%r30, %r27, %r29;
	shl.b32 	%r32, %r21, 4;
	mov.f32 	%f387, %f386;
	mov.f32 	%f388, %f386;
	mov.f32 	%f389, %f386;
	mov.f32 	%f390, %f386;
	mov.f32 	%f391, %f386;
	mov.f32 	%f392, %f386;
	mov.f32 	%f393, %f386;
	mov.f32 	%f394, %f386;
	mov.f32 	%f395, %f386;
	mov.f32 	%f396, %f386;
	mov.f32 	%f397, %f386;
	mov.f32 	%f398, %f386;
	mov.f32 	%f399, %f386;
	mov.f32 	%f400, %f386;
	mov.f32 	%f401, %f386;
	mov.f32 	%f402, %f386;
	mov.f32 	%f403, %f386;
	mov.f32 	%f404, %f386;
	mov.f32 	%f405, %f386;
	mov.f32 	%f406, %f386;
	mov.f32 	%f407, %f386;
	mov.f32 	%f408, %f386;
	mov.f32 	%f409, %f386;
	mov.f32 	%f450, %f386;
	mov.f32 	%f451, %f386;
	mov.f32 	%f452, %f386;
	mov.f32 	%f453, %f386;
	mov.f32 	%f454, %f386;
	mov.f32 	%f455, %f386;
	mov.f32 	%f456, %f386;
	mov.f32 	%f457, %f386;
	mov.f32 	%f418, %f386;
	mov.f32 	%f419, %f386;
	mov.f32 	%f420, %f386;
	mov.f32 	%f421, %f386;
	mov.f32 	%f422, %f386;
	mov.f32 	%f423, %f386;
	mov.f32 	%f424, %f386;
	mov.f32 	%f425, %f386;
	mov.f32 	%f426, %f386;
	mov.f32 	%f427, %f386;
	mov.f32 	%f428, %f386;
	mov.f32 	%f429, %f386;
	mov.f32 	%f430, %f386;
	mov.f32 	%f431, %f386;
	mov.f32 	%f432, %f386;
	mov.f32 	%f433, %f386;
	mov.f32 	%f434, %f386;
	mov.f32 	%f435, %f386;
	mov.f32 	%f436, %f386;
	mov.f32 	%f437, %f386;
	mov.f32 	%f438, %f386;
	mov.f32 	%f439, %f386;
	mov.f32 	%f440, %f386;
	mov.f32 	%f441, %f386;
	mov.f32 	%f458, %f386;
	mov.f32 	%f459, %f386;
	mov.f32 	%f460, %f386;
	mov.f32 	%f461, %f386;
	mov.f32 	%f462, %f386;
	mov.f32 	%f463, %f386;
	mov.f32 	%f464, %f386;
	mov.f32 	%f465, %f386;
$L__BB0_1:
	ld.param.u64 	%rd14, [main_kernel0_param_1];
	ld.param.u64 	%rd13, [main_kernel0_param_0];
	bar.sync 	0;
	shl.b32 	%r20, %r109, 5;
	add.s32 	%r31, %r30, %r20;
	cvta.to.global.u64 	%rd4, %rd13;
	mul.wide.u32 	%rd5, %r31, 4;
	add.s64 	%rd6, %rd4, %rd5;
	ld.global.nc.v4.f32 	{%f258, %f259, %f260, %f261}, [%rd6];
	mov.u32 	%r33, _ZZ12main_kernel0E8A_shared;
	add.s32 	%r34, %r33, %r32;
	st.shared.v4.f32 	[%r34], {%f258, %f259, %f260, %f261};
	ld.global.nc.v4.f32 	{%f262, %f263, %f264, %f265}, [%rd6+1048576];
	st.shared.v4.f32 	[%r34+8192], {%f262, %f263, %f264, %f265};
	shl.b32 	%r35, %r109, 17;
	shl.b32 	%r36, %r21, 6;
	and.b32  	%r37, %r36, 28672;
	shl.b32 	%r38, %r24, 8;
	and.b32  	%r39, %r38, 3840;
	or.b32  	%r40, %r39, %r37;
	and.b32  	%r41, %r28, 252;
	or.b32  	%r42, %r40, %r41;
	or.b32  	%r43, %r42, %r35;
	cvta.to.global.u64 	%rd7, %rd14;
	mul.wide.u32 	%rd8, %r43, 4;
	add.s64 	%rd9, %rd7, %rd8;
	ld.global.nc.v4.f32 	{%f266, %f267, %f268, %f269}, [%rd9];
	mov.u32 	%r44, _ZZ12main_kernel0E8B_shared;
	add.s32 	%r45, %r44, %r32;
	st.shared.v4.f32 	[%r45], {%f266, %f267, %f268, %f269};
	ld.global.nc.v4.f32 	{%f270, %f271, %f272, %f273}, [%rd9+131072];
	st.shared.v4.f32 	[%r45+8192], {%f270, %f271, %f272, %f273};
	ld.global.nc.v4.f32 	{%f274, %f275, %f276, %f277}, [%rd9+262144];
	st.shared.v4.f32 	[%r45+16384], {%f274, %f275, %f276, %f277};
	ld.global.nc.v4.f32 	{%f278, %f279, %f280, %f281}, [%rd9+393216];
	st.shared.v4.f32 	[%r45+24576], {%f278, %f279, %f280, %f281};
	bar.sync 	0;
	mov.b32 	%r110, 0;
	mov.pred 	%p9, -1;
$L__BB0_2:
	mov.pred 	%p1, %p9;
	shl.b32 	%r47, %r110, 4;
	mov.u32 	%r48, %tid.x;
	shl.b32 	%r49, %r48, 3;
	and.b32  	%r50, %r49, 3840;
	add.s32 	%r3, %r47, %r50;
	shl.b32 	%r51, %r110, 12;
	shl.b32 	%r52, %r48, 2;
	and.b32  	%r53, %r52, 124;
	or.b32  	%r4, %r51, %r53;
	shl.b32 	%r54, %r110, 6;
	shl.b32 	%r55, %r48, 5;
	and.b32  	%r56, %r55, 15360;
	mov.u32 	%r57, _ZZ12main_kernel0E8A_shared;
	add.s32 	%r58, %r57, %r56;
	add.s32 	%r5, %r58, %r54;
	shl.b32 	%r59, %r110, 14;
	cvt.u16.u32 	%rs1, %r48;
	and.b16  	%rs2, %rs1, 31;
	mul.wide.u16 	%r60, %rs2, 16;
	mov.u32 	%r61, _ZZ12main_kernel0E8B_shared;
	add.s32 	%r62, %r60, %r61;
	add.s32 	%r63, %r62, %r59;
	add.s32 	%r111, %r63, 512;
	mov.b32 	%r112, 128;
$L__BB0_3:
	add.s32 	%r64, %r5, %r112;
	ld.shared.f32 	%f282, [%r64+-128];
	ld.shared.f32 	%f283, [%r111+-512];
	fma.rn.f32 	%f465, %f282, %f283, %f465;
	ld.shared.f32 	%f284, [%r111];
	fma.rn.f32 	%f457, %f282, %f284, %f457;
	ld.shared.f32 	%f285, [%r111+-508];
	fma.rn.f32 	%f464, %f282, %f285, %f464;
	ld.shared.f32 	%f286, [%r111+4];
	fma.rn.f32 	%f456, %f282, %f286, %f456;
	ld.shared.f32 	%f287, [%r111+-504];
	fma.rn.f32 	%f463, %f282, %f287, %f463;
	ld.shared.f32 	%f288, [%r111+8];
	fma.rn.f32 	%f455, %f282, %f288, %f455;
	ld.shared.f32 	%f289, [%r111+-500];
	fma.rn.f32 	%f462, %f282, %f289, %f462;
	ld.shared.f32 	%f290, [%r111+12];
	fma.rn.f32 	%f454, %f282, %f290, %f454;
	ld.shared.f32 	%f291, [%r64];
	fma.rn.f32 	%f461, %f291, %f283, %f461;
	fma.rn.f32 	%f453, %f291, %f284, %f453;
	fma.rn.f32 	%f460, %f291, %f285, %f460;
	fma.rn.f32 	%f452, %f291, %f286, %f452;
	fma.rn.f32 	%f459, %f291, %f287, %f459;
	fma.rn.f32 	%f451, %f291, %f288, %f451;
	fma.rn.f32 	%f458, %f291, %f289, %f458;
	fma.rn.f32 	%f450, %f291, %f290, %f450;
	add.s32 	%r112, %r112, 4;
	add.s32 	%r111, %r111, 1024;
	setp.ne.s32 	%p3, %r112, 192;
	@%p3 bra 	$L__BB0_3;
	mov.b32 	%r113, 0;
$L__BB0_5:
	add.s32 	%r66, %r3, %r113;
	shl.b32 	%r67, %r113, 8;
	add.s32 	%r68, %r4, %r67;
	shl.b32 	%r69, %r66, 2;
	mov.u32 	%r70, _ZZ12main_kernel0E8A_shared;
	add.s32 	%r71, %r70, %r69;
	ld.shared.f32 	%f292, [%r71+256];
	shl.b32 	%r72, %r68, 2;
	mov.u32 	%r73, _ZZ12main_kernel0E8B_shared;
	add.s32 	%r74, %r73, %r72;
	ld.shared.f32 	%f293, [%r74];
	fma.rn.f32 	%f441, %f292, %f293, %f441;
	ld.shared.f32 	%f294, [%r74+512];
	fma.rn.f32 	%f409, %f292, %f294, %f409;
	ld.shared.f32 	%f295, [%r74+4];
	fma.rn.f32 	%f440, %f292, %f295, %f440;
	ld.shared.f32 	%f296, [%r74+516];
	fma.rn.f32 	%f408, %f292, %f296, %f408;
	ld.shared.f32 	%f297, [%r74+8];
	fma.rn.f32 	%f439, %f292, %f297, %f439;
	ld.shared.f32 	%f298, [%r74+520];
	fma.rn.f32 	%f407, %f292, %f298, %f407;
	ld.shared.f32 	%f299, [%r74+12];
	fma.rn.f32 	%f438, %f292, %f299, %f438;
	ld.shared.f32 	%f300, [%r74+524];
	fma.rn.f32 	%f406, %f292, %f300, %f406;
	ld.shared.f32 	%f301, [%r71+384];
	fma.rn.f32 	%f437, %f301, %f293, %f437;
	fma.rn.f32 	%f405, %f301, %f294, %f405;
	fma.rn.f32 	%f436, %f301, %f295, %f436;
	fma.rn.f32 	%f404, %f301, %f296, %f404;
	fma.rn.f32 	%f435, %f301, %f297, %f435;
	fma.rn.f32 	%f403, %f301, %f298, %f403;
	fma.rn.f32 	%f434, %f301, %f299, %f434;
	fma.rn.f32 	%f402, %f301, %f300, %f402;
	add.s32 	%r113, %r113, 1;
	setp.ne.s32 	%p4, %r113, 16;
	@%p4 bra 	$L__BB0_5;
	mov.b32 	%r114, 0;
$L__BB0_7:
	add.s32 	%r76, %r3, %r114;
	shl.b32 	%r77, %r114, 8;
	add.s32 	%r78, %r4, %r77;
	shl.b32 	%r79, %r76, 2;
	mov.u32 	%r80, _ZZ12main_kernel0E8A_shared;
	add.s32 	%r81, %r80, %r79;
	ld.shared.f32 	%f302, [%r81+512];
	shl.b32 	%r82, %r78, 2;
	mov.u32 	%r83, _ZZ12main_kernel0E8B_shared;
	add.s32 	%r84, %r83, %r82;
	ld.shared.f32 	%f303, [%r84];
	fma.rn.f32 	%f433, %f302, %f303, %f433;
	ld.shared.f32 	%f304, [%r84+512];
	fma.rn.f32 	%f401, %f302, %f304, %f401;
	ld.shared.f32 	%f305, [%r84+4];
	fma.rn.f32 	%f432, %f302, %f305, %f432;
	ld.shared.f32 	%f306, [%r84+516];
	fma.rn.f32 	%f400, %f302, %f306, %f400;
	ld.shared.f32 	%f307, [%r84+8];
	fma.rn.f32 	%f431, %f302, %f307, %f431;
	ld.shared.f32 	%f308, [%r84+520];
	fma.rn.f32 	%f399, %f302, %f308, %f399;
	ld.shared.f32 	%f309, [%r84+12];
	fma.rn.f32 	%f430, %f302, %f309, %f430;
	ld.shared.f32 	%f310, [%r84+524];
	fma.rn.f32 	%f398, %f302, %f310, %f398;
	ld.shared.f32 	%f311, [%r81+640];
	fma.rn.f32 	%f429, %f311, %f303, %f429;
	fma.rn.f32 	%f397, %f311, %f304, %f397;
	fma.rn.f32 	%f428, %f311, %f305, %f428;
	fma.rn.f32 	%f396, %f311, %f306, %f396;
	fma.rn.f32 	%f427, %f311, %f307, %f427;
	fma.rn.f32 	%f395, %f311, %f308, %f395;
	fma.rn.f32 	%f426, %f311, %f309, %f426;
	fma.rn.f32 	%f394, %f311, %f310, %f394;
	add.s32 	%r114, %r114, 1;
	setp.ne.s32 	%p5, %r114, 16;
	@%p5 bra 	$L__BB0_7;
	mov.b32 	%r115, 0;
$L__BB0_9:
	add.s32 	%r86, %r3, %r115;
	shl.b32 	%r87, %r115, 8;
	add.s32 	%r88, %r4, %r87;
	shl.b32 	%r89, %r86, 2;
	mov.u32 	%r90, _ZZ12main_kernel0E8A_shared;
	add.s32 	%r91, %r90, %r89;
	ld.shared.f32 	%f312, [%r91+768];
	shl.b32 	%r92, %r88, 2;
	mov.u32 	%r93, _ZZ12main_kernel0E8B_shared;
	add.s32 	%r94, %r93, %r92;
	ld.shared.f32 	%f313, [%r94];
	fma.rn.f32 	%f425, %f312, %f313, %f425;
	ld.shared.f32 	%f314, [%r94+512];
	fma.rn.f32 	%f393, %f312, %f314, %f393;
	ld.shared.f32 	%f315, [%r94+4];
	fma.rn.f32 	%f424, %f312, %f315, %f424;
	ld.shared.f32 	%f316, [%r94+516];
	fma.rn.f32 	%f392, %f312, %f316, %f392;
	ld.shared.f32 	%f317, [%r94+8];
	fma.rn.f32 	%f423, %f312, %f317, %f423;
	ld.shared.f32 	%f318, [%r94+520];
	fma.rn.f32 	%f391, %f312, %f318, %f391;
	ld.shared.f32 	%f319, [%r94+12];
	fma.rn.f32 	%f422, %f312, %f319, %f422;
	ld.shared.f32 	%f320, [%r94+524];
	fma.rn.f32 	%f390, %f312, %f320, %f390;
	ld.shared.f32 	%f321, [%r91+896];
	fma.rn.f32 	%f421, %f321, %f313, %f421;
	fma.rn.f32 	%f389, %f321, %f314, %f389;
	fma.rn.f32 	%f420, %f321, %f315, %f420;
	fma.rn.f32 	%f388, %f321, %f316, %f388;
	fma.rn.f32 	%f419, %f321, %f317, %f419;
	fma.rn.f32 	%f387, %f321, %f318, %f387;
	fma.rn.f32 	%f418, %f321, %f319, %f418;
	fma.rn.f32 	%f386, %f321, %f320, %f386;
	add.s32 	%r115, %r115, 1;
	setp.ne.s32 	%p6, %r115, 16;
	@%p6 bra 	$L__BB0_9;
	mov.b32 	%r110, 1;
	mov.pred 	%p9, 0;
	@%p1 bra 	$L__BB0_2;
	add.s32 	%r109, %r109, 1;
	setp.ne.s32 	%p8, %r109, 128;
	@%p8 bra 	$L__BB0_1;
	ld.param.u64 	%rd15, [main_kernel0_param_2];
	cvta.to.global.u64 	%rd10, %rd15;
	mov.u32 	%r96, %tid.x;
	shl.b32 	%r97, %r96, 10;
	and.b32  	%r98, %r97, 491520;
	mov.u32 	%r99, %ctaid.x;
	shl.b32 	%r100, %r99, 15;
	and.b32  	%r101, %r100, 2146959360;
	or.b32  	%r102, %r101, %r98;
	shl.b32 	%r103, %r99, 8;
	and.b32  	%r104, %r103, 3840;
	or.b32  	%r105, %r102, %r104;
	shl.b32 	%r106, %r96, 2;
	and.b32  	%r107, %r106, 124;
	or.b32  	%r108, %r105, %r107;
	mul.wide.u32 	%rd11, %r108, 4;
	add.s64 	%rd12, %rd10, %rd11;
	st.global.f32 	[%rd12], %f465;
	st.global.f32 	[%rd12+512], %f457;
	st.global.f32 	[%rd12+4], %f464;
	st.global.f32 	[%rd12+516], %f456;
	st.global.f32 	[%rd12+8], %f463;
	st.global.f32 	[%rd12+520], %f455;
	st.global.f32 	[%rd12+12], %f462;
	st.global.f32 	[%rd12+524], %f454;
	st.global.f32 	[%rd12+16384], %f461;
	st.global.f32 	[%rd12+16896], %f453;
	st.global.f32 	[%rd12+16388], %f460;
	st.global.f32 	[%rd12+16900], %f452;
	st.global.f32 	[%rd12+16392], %f459;
	st.global.f32 	[%rd12+16904], %f451;
	st.global.f32 	[%rd12+16396], %f458;
	st.global.f32 	[%rd12+16908], %f450;
	st.global.f32 	[%rd12+32768], %f441;
	st.global.f32 	[%rd12+33280], %f409;
	st.global.f32 	[%rd12+32772], %f440;
	st.global.f32 	[%rd12+33284], %f408;
	st.global.f32 	[%rd12+32776], %f439;
	st.global.f32 	[%rd12+33288], %f407;
	st.global.f32 	[%rd12+32780], %f438;
	st.global.f32 	[%rd12+33292], %f406;
	st.global.f32 	[%rd12+49152], %f437;
	st.global.f32 	[%rd12+49664], %f405;
	st.global.f32 	[%rd12+49156], %f436;
	st.global.f32 	[%rd12+49668], %f404;
	st.global.f32 	[%rd12+49160], %f435;
	st.global.f32 	[%rd12+49672], %f403;
	st.global.f32 	[%rd12+49164], %f434;
	st.global.f32 	[%rd12+49676], %f402;
	st.global.f32 	[%rd12+65536], %f433;
	st.global.f32 	[%rd12+66048], %f401;
	st.global.f32 	[%rd12+65540], %f432;
	st.global.f32 	[%rd12+66052], %f400;
	st.global.f32 	[%rd12+65544], %f431;
	st.global.f32 	[%rd12+66056], %f399;
	st.global.f32 	[%rd12+65548], %f430;
	st.global.f32 	[%rd12+66060], %f398;
	st.global.f32 	[%rd12+81920], %f429;
	st.global.f32 	[%rd12+82432], %f397;
	st.global.f32 	[%rd12+81924], %f428;
	st.global.f32 	[%rd12+82436], %f396;
	st.global.f32 	[%rd12+81928], %f427;
	st.global.f32 	[%rd12+82440], %f395;
	st.global.f32 	[%rd12+81932], %f426;
	st.global.f32 	[%rd12+82444], %f394;
	st.global.f32 	[%rd12+98304], %f425;
	st.global.f32 	[%rd12+98816], %f393;
	st.global.f32 	[%rd12+98308], %f424;
	st.global.f32 	[%rd12+98820], %f392;
	st.global.f32 	[%rd12+98312], %f423;
	st.global.f32 	[%rd12+98824], %f391;
	st.global.f32 	[%rd12+98316], %f422;
	st.global.f32 	[%rd12+98828], %f390;
	st.global.f32 	[%rd12+114688], %f421;
	st.global.f32 	[%rd12+115200], %f389;
	st.global.f32 	[%rd12+114692], %f420;
	st.global.f32 	[%rd12+115204], %f388;
	st.global.f32 	[%rd12+114696], %f419;
	st.global.f32 	[%rd12+115208], %f387;
	st.global.f32 	[%rd12+114700], %f418;
	st.global.f32 	[%rd12+115212], %f386;
	ret;

}


// ===== COMPILED SASS (sm_100) =====

	.target	sm_100

	.elftype	@"ET_EXEC"


//--------------------- .note.nv.tkinfo           --------------------------
	.section	.note.nv.tkinfo,"",@"SHT_NOTE"
	.sectionflags	@"SHF_NOTE_NV_TKINFO"
	.tkinfo
        /*0018*/ 	.word	0x00000002
        /*0030*/ 	.string	""
        /*0030*/ 	.string	"ptxas"
        /*0030*/ 	.string	"Cuda compilation tools, release 13.0, V13.0.88"
        /*0030*/ 	.string	"Build cuda_13.0.r13.0/compiler.36424714_0"
        /*0030*/ 	.string	"-arch sm_100 -m 64 "



//--------------------- .note.nv.cuinfo           --------------------------
	.section	.note.nv.cuinfo,"",@"SHT_NOTE"
	.sectionflags	@"SHF_NOTE_NV_CUINFO"
        /*0018*/ 	.short	0x0002
        /*001a*/ 	.short	0x0064
        /*001c*/ 	.short	0x0082
	.zero		2


//--------------------- .nv.info                  --------------------------
	.section	.nv.info,"",@"SHT_CUDA_INFO"
	.align	4


	//----- nvinfo : EIATTR_REGCOUNT
	.align		4
        /*0000*/ 	.byte	0x04, 0x2f
        /*0002*/ 	.short	(.L_1 - .L_0)
	.align		4
.L_0:
        /*0004*/ 	.word	index@(main_kernel0)
        /*0008*/ 	.word	0x0000006e


	//----- nvinfo : EIATTR_FRAME_SIZE
	.align		4
.L_1:
        /*000c*/ 	.byte	0x04, 0x11
        /*000e*/ 	.short	(.L_3 - .L_2)
	.align		4
.L_2:
        /*0010*/ 	.word	index@(main_kernel0)
        /*0014*/ 	.word	0x00000000


	//----- nvinfo : EIATTR_MIN_STACK_SIZE
	.align		4
.L_3:
        /*0018*/ 	.byte	0x04, 0x12
        /*001a*/ 	.short	(.L_5 - .L_4)
	.align		4
.L_4:
        /*001c*/ 	.word	index@(main_kernel0)
        /*0020*/ 	.word	0x00000000
.L_5:


//--------------------- .nv.compat                --------------------------
	.section	.nv.compat,"",@"SHT_CUDA_COMPAT_INFO"
	.align	4
        /*0000*/ 	.byte	0x02, 0x09, 0x00, 0x00, 0x02, 0x02, 0x01, 0x00, 0x02, 0x05, 0x05, 0x00, 0x03, 0x07, 0x01, 0x01
        /*0010*/ 	.byte	0x02, 0x03, 0x00, 0x00, 0x02, 0x06, 0x01, 0x00, 0x04, 0x0b, 0x08, 0x00, 0x09, 0x00, 0x00, 0x00
        /*0020*/ 	.byte	0x00, 0x00, 0x00, 0x00


//--------------------- .nv.info.main_kernel0     --------------------------
	.section	.nv.info.main_kernel0,"",@"SHT_CUDA_INFO"
	.sectionflags	@""
	.align	4


	//----- nvinfo : EIATTR_CUDA_API_VERSION
	.align		4
        /*0000*/ 	.byte	0x04, 0x37
        /*0002*/ 	.short	(.L_7 - .L_6)
.L_6:
        /*0004*/ 	.word	0x00000082


	//----- nvinfo : EIATTR_KPARAM_INFO
	.align		4
.L_7:
        /*0008*/ 	.byte	0x04, 0x17
        /*000a*/ 	.short	(.L_9 - .L_8)
.L_8:
        /*000c*/ 	.word	0x00000000
        /*0010*/ 	.short	0x0002
        /*0012*/ 	.short	0x0010
        /*0014*/ 	.byte	0x00, 0xf5, 0x21, 0x00


	//----- nvinfo : EIATTR_KPARAM_INFO
	.align		4
.L_9:
        /*0018*/ 	.byte	0x04, 0x17
        /*001a*/ 	.short	(.L_11 - .L_10)
.L_10:
        /*001c*/ 	.word	0x00000000
        /*0020*/ 	.short	0x0001
        /*0022*/ 	.short	0x0008
        /*0024*/ 	.byte	0x00, 0xf5, 0x21, 0x00


	//----- nvinfo : EIATTR_KPARAM_INFO
	.align		4
.L_11:
        /*0028*/ 	.byte	0x04, 0x17
        /*002a*/ 	.short	(.L_13 - .L_12)
.L_12:
        /*002c*/ 	.word	0x00000000
        /*0030*/ 	.short	0x0000
        /*0032*/ 	.short	0x0000
        /*0034*/ 	.byte	0x00, 0xf5, 0x21, 0x00


	//----- nvinfo : EIATTR_SPARSE_MMA_MASK
	.align		4
.L_13:
        /*0038*/ 	.byte	0x03, 0x50
        /*003a*/ 	.short	0x0000


	//----- nvinfo : EIATTR_MAXREG_COUNT
	.align		4
        /*003c*/ 	.byte	0x03, 0x1b
        /*003e*/ 	.short	0x0080


	//----- nvinfo : EIATTR_NUM_BARRIERS
	.align		4
        /*0040*/ 	.byte	0x02, 0x4c
        /*0042*/ 	.byte	0x01
	.zero		1


	//----- nvinfo : EIATTR_MERCURY_ISA_VERSION
	.align		4
        /*0044*/ 	.byte	0x03, 0x5f
        /*0046*/ 	.short	0x0101


	//----- nvinfo : EIATTR_VRC_CTA_INIT_COUNT
	.align		4
        /*0048*/ 	.byte	0x02, 0x4a
	.zero		1
	.zero		1


	//----- nvinfo : EIATTR_EXIT_INSTR_OFFSETS
	.align		4
        /*004c*/ 	.byte	0x04, 0x1c
        /*004e*/ 	.short	(.L_15 - .L_14)


	//   ....[0]....
.L_14:
        /*0050*/ 	.word	0x00002ef0


	//----- nvinfo : EIATTR_MAX_THREADS
	.align		4
.L_15:
        /*0054*/ 	.byte	0x04, 0x05
        /*0056*/ 	.short	(.L_17 - .L_16)
.L_16:
        /*0058*/ 	.word	0x00000200
        /*005c*/ 	.word	0x00000001
        /*0060*/ 	.word	0x00000001


	//----- nvinfo : EIATTR_CBANK_PARAM_SIZE
	.align		4
.L_17:
        /*0064*/ 	.byte	0x03, 0x19
        /*0066*/ 	.short	0x0018


	//----- nvinfo : EIATTR_PARAM_CBANK
	.align		4
        /*0068*/ 	.byte	0x04, 0x0a
        /*006a*/ 	.short	(.L_19 - .L_18)
	.align		4
.L_18:
        /*006c*/ 	.word	index@(.nv.constant0.main_kernel0)
        /*0070*/ 	.short	0x0380
        /*0072*/ 	.short	0x0018


	//----- nvinfo : EIATTR_SW_WAR
	.align		4
.L_19:
        /*0074*/ 	.byte	0x04, 0x36
        /*0076*/ 	.short	(.L_21 - .L_20)
.L_20:
        /*0078*/ 	.word	0x00000008
.L_21:


//--------------------- .nv.callgraph             --------------------------
	.section	.nv.callgraph,"",@"SHT_CUDA_CALLGRAPH"
	.align	4
	.sectionentsize	8
	.align		4
        /*0000*/ 	.word	0x00000000
	.align		4
        /*0004*/ 	.word	0xffffffff
	.align		4
        /*0008*/ 	.word	0x00000000
	.align		4
        /*000c*/ 	.word	0xfffffffe
	.align		4
        /*0010*/ 	.word	0x00000000
	.align		4
        /*0014*/ 	.word	0xfffffffd
	.align		4
        /*0018*/ 	.word	0x00000000
	.align		4
        /*001c*/ 	.word	0xfffffffc


//--------------------- .text.main_kernel0        --------------------------
	.section	.text.main_kernel0,"ax",@progbits
	.align	128
        .global         main_kernel0
        .type           main_kernel0,@function
        .size           main_kernel0,(.L_x_7 - main_kernel0)
        .other          main_kernel0,@"STO_CUDA_ENTRY STV_DEFAULT"
main_kernel0:
.text.main_kernel0:
[----:B------:R-:W-:Y:S01]  /*0000*/  LDC R1, c[0x0][0x37c] ;  /* 0x0000df00ff017b82 */ /* 0x000fe20000000800 */
[----:B------:R-:W0:Y:S01]  /*0010*/  S2R R0, SR_TID.X ;  /* 0x0000000000007919 */ /* 0x000e220000002100 */
[----:B------:R-:W-:Y:S01]  /*0020*/  HFMA2 R101, -RZ, RZ, 0, 0 ;  /* 0x00000000ff657431 */ /* 0x000fe200000001ff */
[----:B------:R-:W-:Y:S01]  /*0030*/  CS2R R20, SRZ ;  /* 0x0000000000147805 */ /* 0x000fe2000001ff00 */
[----:B------:R-:W-:Y:S01]  /*0040*/  HFMA2 R95, -RZ, RZ, 0, 0 ;  /* 0x00000000ff5f7431 */ /* 0x000fe200000001ff */
[----:B------:R-:W1:Y:S01]  /*0050*/  S2R R2, SR_CTAID.X ;  /* 0x0000000000027919 */ /* 0x000e620000002500 */
[----:B------:R-:W-:Y:S01]  /*0060*/  HFMA2 R28, -RZ, RZ, 0, 0 ;  /* 0x00000000ff1c7431 */ /* 0x000fe200000001ff */
[----:B------:R-:W-:Y:S01]  /*0070*/  CS2R R76, SRZ ;  /* 0x00000000004c7805 */ /* 0x000fe2000001ff00 */
[----:B------:R-:W-:Y:S01]  /*0080*/  HFMA2 R52, -RZ, RZ, 0, 0 ;  /* 0x00000000ff347431 */ /* 0x000fe200000001ff */
[----:B------:R-:W-:Y:S01]  /*0090*/  CS2R R82, SRZ ;  /* 0x0000000000527805 */ /* 0x000fe2000001ff00 */
[----:B------:R-:W-:Y:S01]  /*00a0*/  HFMA2 R91, -RZ, RZ, 0, 0 ;  /* 0x00000000ff5b7431 */ /* 0x000fe200000001ff */
[----:B------:R-:W-:-:S02]  /*00b0*/  CS2R R70, SRZ ;  /* 0x0000000000467805 */ /* 0x000fc4000001ff00 */
[----:B------:R-:W-:Y:S02]  /*00c0*/  CS2R R64, SRZ ;  /* 0x0000000000407805 */ /* 0x000fe4000001ff00 */
[----:B------:R-:W-:Y:S02]  /*00d0*/  CS2R R62, SRZ ;  /* 0x00000000003e7805 */ /* 0x000fe4000001ff00 */
[----:B------:R-:W-:Y:S02]  /*00e0*/  CS2R R74, SRZ ;  /* 0x00000000004a7805 */ /* 0x000fe4000001ff00 */
[----:B------:R-:W-:Y:S02]  /*00f0*/  CS2R R80, SRZ ;  /* 0x0000000000507805 */ /* 0x000fe4000001ff00 */
[----:B------:R-:W-:Y:S02]  /*0100*/  CS2R R68, SRZ ;  /* 0x0000000000447805 */ /* 0x000fe4000001ff00 */
[----:B------:R-:W-:-:S02]  /*0110*/  CS2R R6, SRZ ;  /* 0x0000000000067805 */ /* 0x000fc4000001ff00 */
[----:B------:R-:W-:Y:S02]  /*0120*/  CS2R R72, SRZ ;  /* 0x0000000000487805 */ /* 0x000fe4000001ff00 */
[----:B------:R-:W-:Y:S02]  /*0130*/  CS2R R78, SRZ ;  /* 0x00000000004e7805 */ /* 0x000fe4000001ff00 */
[----:B------:R-:W-:Y:S02]  /*0140*/  CS2R R66, SRZ ;  /* 0x0000000000427805 */ /* 0x000fe4000001ff00 */
[----:B------:R-:W-:Y:S02]  /*0150*/  CS2R R8, SRZ ;  /* 0x0000000000087805 */ /* 0x000fe4000001ff00 */
[----:B------:R-:W-:Y:S02]  /*0160*/  CS2R R10, SRZ ;  /* 0x00000000000a7805 */ /* 0x000fe4000001ff00 */
[----:B------:R-:W-:-:S02]  /*0170*/  CS2R R88, SRZ ;  /* 0x0000000000587805 */ /* 0x000fc4000001ff00 */
[----:B------:R-:W-:Y:S02]  /*0180*/  MOV R103, RZ ;  /* 0x000000ff00677202 */ /* 0x000fe40000000f00 */
[----:B------:R-:W-:Y:S02]  /*0190*/  CS2R R86, SRZ ;  /* 0x0000000000567805 */ /* 0x000fe4000001ff00 */
[----:B------:R-:W-:Y:S02]  /*01a0*/  MOV R99, RZ ;  /* 0x000000ff00637202 */ /* 0x000fe40000000f00 */
[----:B------:R-:W-:Y:S02]  /*01b0*/  CS2R R84, SRZ ;  /* 0x0000000000547805 */ /* 0x000fe4000001ff00 */
[----:B------:R-:W-:Y:S02]  /*01c0*/  MOV R93, RZ ;  /* 0x000000ff005d7202 */ /* 0x000fe40000000f00 */
[----:B------:R-:W-:-:S02]  /*01d0*/  CS2R R60, SRZ ;  /* 0x00000000003c7805 */ /* 0x000fc4000001ff00 */
[----:B------:R-:W-:Y:S02]  /*01e0*/  CS2R R22, SRZ ;  /* 0x0000000000167805 */ /* 0x000fe4000001ff00 */
[----:B------:R-:W-:Y:S02]  /*01f0*/  CS2R R12, SRZ ;  /* 0x00000000000c7805 */ /* 0x000fe4000001ff00 */
[----:B------:R-:W-:Y:S02]  /*0200*/  CS2R R14, SRZ ;  /* 0x00000000000e7805 */ /* 0x000fe4000001ff00 */
[C---:B0-----:R-:W-:Y:S02]  /*0210*/  SHF.L.U32 R3, R0.reuse, 0x9, RZ ;  /* 0x0000000900037819 */ /* 0x041fe400000006ff */
[----:B------:R-:W-:Y:S02]  /*0220*/  CS2R R16, SRZ ;  /* 0x0000000000107805 */ /* 0x000fe4000001ff00 */
[----:B------:R-:W-:-:S02]  /*0230*/  SHF.L.U32 R29, R0, 0x2, RZ ;  /* 0x00000002001d7819 */ /* 0x000fc400000006ff */
[----:B------:R-:W-:Y:S02]  /*0240*/  CS2R R18, SRZ ;  /* 0x0000000000127805 */ /* 0x000fe4000001ff00 */
[----:B-1----:R-:W-:Y:S02]  /*0250*/  SHF.L.U32 R4, R2, 0xf, RZ ;  /* 0x0000000f02047819 */ /* 0x002fe400000006ff */
[----:B------:R-:W-:Y:S02]  /*0260*/  CS2R R24, SRZ ;  /* 0x0000000000187805 */ /* 0x000fe4000001ff00 */
[----:B------:R-:W-:Y:S02]  /*0270*/  LOP3.LUT R3, R3, 0x3f000, RZ, 0xc0, !PT ;  /* 0x0003f00003037812 */ /* 0x000fe400078ec0ff */
[----:B------:R-:W-:Y:S02]  /*0280*/  CS2R R26, SRZ ;  /* 0x00000000001a7805 */ /* 0x000fe4000001ff00 */
[----:B------:R-:W-:Y:S01]  /*0290*/  LOP3.LUT R54, R29, 0x1c, RZ, 0xc0, !PT ;  /* 0x0000001c1d367812 */ /* 0x000fe200078ec0ff */
[----:B------:R-:W0:Y:S01]  /*02a0*/  LDCU.64 UR8, c[0x0][0x358] ;  /* 0x00006b00ff0877ac */ /* 0x000e220008000a00 */
[----:B------:R-:W-:-:S02]  /*02b0*/  LOP3.LUT R3, R3, 0x7ff80000, R4, 0xf8, !PT ;  /* 0x7ff8000003037812 */ /* 0x000fc400078ef804 */
[----:B------:R-:W-:Y:S02]  /*02c0*/  CS2R R4, SRZ ;  /* 0x0000000000047805 */ /* 0x000fe4000001ff00 */
[----:B------:R-:W-:Y:S02]  /*02d0*/  MOV R30, RZ ;  /* 0x000000ff001e7202 */ /* 0x000fe40000000f00 */
[----:B------:R-:W-:Y:S01]  /*02e0*/  LOP3.LUT R54, R3, R54, RZ, 0xfc, !PT ;  /* 0x0000003603367212 */ /* 0x000fe200078efcff */
[----:B------:R-:W-:Y:S01]  /*02f0*/  HFMA2 R3, -RZ, RZ, 0, 0 ;  /* 0x00000000ff037431 */ /* 0x000fe200000001ff */
[----:B------:R-:W-:-:S07]  /*0300*/  MOV R97, RZ ;  /* 0x000000ff00617202 */ /* 0x000fce0000000f00 */
.L_x_5:
[----:B------:R-:W1:Y:S01]  /*0310*/  LDC.64 R44, c[0x0][0x380] ;  /* 0x0000e000ff2c7b82 */ /* 0x000e620000000a00 */
[----:B------:R-:W-:Y:S02]  /*0320*/  LEA R31, R21, R54, 0x5 ;  /* 0x00000036151f7211 */ /* 0x000fe400078e28ff */
[----:B------:R-:W-:-:S05]  /*0330*/  SHF.L.U32 R32, R2, 0x8, RZ ;  /* 0x0000000802207819 */ /* 0x000fca00000006ff */
[----:B------:R-:W2:Y:S01]  /*0340*/  LDC.64 R104, c[0x0][0x388] ;  /* 0x0000e200ff687b82 */ /* 0x000ea20000000a00 */
[----:B------:R-:W-:Y:S01]  /*0350*/  LOP3.LUT R32, R32, 0xf00, RZ, 0xc0, !PT ;  /* 0x00000f0020207812 */ /* 0x000fe200078ec0ff */
[----:B-1----:R-:W-:Y:S01]  /*0360*/  IMAD.WIDE.U32 R44, R31, 0x4, R44 ;  /* 0x000000041f2c7825 */ /* 0x002fe200078e002c */
[----:B------:R-:W-:-:S04]  /*0370*/  SHF.L.U32 R31, R0, 0x6, RZ ;  /* 0x00000006001f7819 */ /* 0x000fc800000006ff */
[----:B------:R-:W-:Y:S01]  /*0380*/  LOP3.LUT R36, R32, 0x7000, R31, 0xf8, !PT ;  /* 0x0000700020247812 */ /* 0x000fe200078ef81f */
[----:B0-----:R-:W3:Y:S01]  /*0390*/  LDG.E.128.CONSTANT R56, desc[UR8][R44.64] ;  /* 0x000000082c387981 */ /* 0x001ee2000c1e9d00 */
[----:B------:R-:W0:Y:S02]  /*03a0*/  S2UR UR5, SR_CgaCtaId ;  /* 0x00000000000579c3 */ /* 0x000e240000008800 */
[----:B------:R-:W-:Y:S01]  /*03b0*/  LOP3.LUT R36, R36, 0xfc, R29, 0xf8, !PT ;  /* 0x000000fc24247812 */ /* 0x000fe200078ef81d */
[----:B------:R-:W4:Y:S01]  /*03c0*/  LDG.E.128.CONSTANT R32, desc[UR8][R44.64+0x100000] ;  /* 0x100000082c207981 */ /* 0x000f22000c1e9d00 */
[----:B------:R-:W-:Y:S02]  /*03d0*/  UMOV UR4, 0x400 ;  /* 0x0000040000047882 */ /* 0x000fe40000000000 */
[----:B------:R-:W-:-:S05]  /*03e0*/  LEA R31, R21, R36, 0x11 ;  /* 0x00000024151f7211 */ /* 0x000fca00078e88ff */
[----:B--2---:R-:W-:-:S05]  /*03f0*/  IMAD.WIDE.U32 R104, R31, 0x4, R104 ;  /* 0x000000041f687825 */ /* 0x004fca00078e0068 */
[----:B------:R-:W2:Y:S04]  /*0400*/  LDG.E.128.CONSTANT R36, desc[UR8][R104.64] ;  /* 0x0000000868247981 */ /* 0x000ea8000c1e9d00 */
[----:B------:R-:W5:Y:S04]  /*0410*/  LDG.E.128.CONSTANT R40, desc[UR8][R104.64+0x20000] ;  /* 0x0200000868287981 */ /* 0x000f68000c1e9d00 */
[----:B------:R-:W5:Y:S01]  /*0420*/  LDG.E.128.CONSTANT R44, desc[UR8][R104.64+0x40000] ;  /* 0x04000008682c7981 */ /* 0x000f62000c1e9d00 */
[----:B0-----:R-:W-:-:S03]  /*0430*/  ULEA UR6, UR5, UR4, 0x18 ;  /* 0x0000000405067291 */ /* 0x001fc6000f8ec0ff */
[----:B------:R-:W5:Y:S01]  /*0440*/  LDG.E.128.CONSTANT R48, desc[UR8][R104.64+0x60000] ;  /* 0x0600000868307981 */ /* 0x000f62000c1e9d00 */
[----:B------:R-:W-:Y:S02]  /*0450*/  UIADD3 UR4, UPT, UPT, UR4, 0x4000, URZ ;  /* 0x0000400004047890 */ /* 0x000fe4000fffe0ff */
[----:B------:R-:W-:Y:S01]  /*0460*/  LEA R29, R0, UR6, 0x4 ;  /* 0x00000006001d7c11 */ /* 0x000fe2000f8e20ff */
[----:B------:R-:W-:Y:S01]  /*0470*/  BAR.SYNC.DEFER_BLOCKING 0x0 ;  /* 0x0000000000007b1d */ /* 0x000fe20000010000 */
[----:B------:R-:W-:-:S06]  /*0480*/  ULEA UR4, UR5, UR4, 0x18 ;  /* 0x0000000405047291 */ /* 0x000fcc000f8ec0ff */
[----:B------:R-:W-:Y:S02]  /*0490*/  LEA R0, R0, UR4, 0x4 ;  /* 0x0000000400007c11 */ /* 0x000fe4000f8e20ff */
[----:B------:R-:W-:Y:S01]  /*04a0*/  IADD3 R21, PT, PT, R21, 0x1, RZ ;  /* 0x0000000115157810 */ /* 0x000fe20007ffe0ff */
[----:B------:R-:W-:-:S03]  /*04b0*/  UPLOP3.LUT UP0, UPT, UPT, UPT, UPT, 0x80, 0x8 ;  /* 0x000000000008789c */ /* 0x000fc60003f0f070 */
[----:B------:R-:W-:Y:S01]  /*04c0*/  ISETP.NE.AND P0, PT, R21, 0x80, PT ;  /* 0x000000801500780c */ /* 0x000fe20003f05270 */
[----:B---3--:R-:W-:Y:S04]  /*04d0*/  STS.128 [R29], R56 ;  /* 0x000000381d007388 */ /* 0x008fe80000000c00 */
[----:B----4-:R0:W-:Y:S04]  /*04e0*/  STS.128 [R29+0x2000], R32 ;  /* 0x002000201d007388 */ /* 0x0101e80000000c00 */
[----:B--2---:R1:W-:Y:S04]  /*04f0*/  STS.128 [R0], R36 ;  /* 0x0000002400007388 */ /* 0x0043e80000000c00 */
[----:B-----5:R1:W-:Y:S04]  /*0500*/  STS.128 [R0+0x2000], R40 ;  /* 0x0020002800007388 */ /* 0x0203e80000000c00 */
[----:B------:R1:W-:Y:S04]  /*0510*/  STS.128 [R0+0x4000], R44 ;  /* 0x0040002c00007388 */ /* 0x0003e80000000c00 */
[----:B------:R1:W-:Y:S01]  /*0520*/  STS.128 [R0+0x6000], R48 ;  /* 0x0060003000007388 */ /* 0x0003e20000000c00 */
[----:B0-----:R-:W-:Y:S01]  /*0530*/  MOV R32, RZ ;  /* 0x000000ff00207202 */ /* 0x001fe20000000f00 */
[----:B------:R-:W-:Y:S06]  /*0540*/  BAR.SYNC.DEFER_BLOCKING 0x0 ;  /* 0x0000000000007b1d */ /* 0x000fec0000010000 */
.L_x_4:
[----:B-1----:R-:W0:Y:S01]  /*0550*/  S2R R0, SR_TID.X ;  /* 0x0000000000007919 */ /* 0x002e220000002100 */
[----:B------:R-:W1:Y:S01]  /*0560*/  S2UR UR5, SR_CgaCtaId ;  /* 0x00000000000579c3 */ /* 0x000e620000008800 */
[----:B------:R-:W-:Y:S01]  /*0570*/  UMOV UR4, 0x400 ;  /* 0x0000040000047882 */ /* 0x000fe20000000000 */
[----:B------:R-:W-:Y:S02]  /*0580*/  UPLOP3.LUT UP1, UPT, UPT, UPT, UP0, 0x80, 0x8 ;  /* 0x000000000008789c */ /* 0x000fe40003f2f000 */
[----:B------:R-:W-:-:S04]  /*0590*/  UIADD3 UR6, UPT, UPT, UR4, 0x4000, URZ ;  /* 0x0000400004067890 */ /* 0x000fc8000fffe0ff */
[----:B-1----:R-:W-:Y:S02]  /*05a0*/  ULEA UR6, UR5, UR6, 0x18 ;  /* 0x0000000605067291 */ /* 0x002fe4000f8ec0ff */
[----:B------:R-:W-:-:S03]  /*05b0*/  ULEA UR4, UR5, UR4, 0x18 ;  /* 0x0000000405047291 */ /* 0x000fc6000f8ec0ff */
[----:B------:R-:W-:Y:S01]  /*05c0*/  UMOV UR5, 0x80 ;  /* 0x0000008000057882 */ /* 0x000fe20000000000 */
[C---:B0-----:R-:W-:Y:S02]  /*05d0*/  SHF.L.U32 R29, R0.reuse, 0x5, RZ ;  /* 0x00000005001d7819 */ /* 0x041fe400000006ff */
[C---:B------:R-:W-:Y:S02]  /*05e0*/  LOP3.LUT R34, R0.reuse, 0x1f, RZ, 0xc0, !PT ;  /* 0x0000001f00227812 */ /* 0x040fe400078ec0ff */
[C---:B------:R-:W-:Y:S02]  /*05f0*/  SHF.L.U32 R31, R0.reuse, 0x3, RZ ;  /* 0x00000003001f7819 */ /* 0x040fe400000006ff */
[----:B------:R-:W-:Y:S02]  /*0600*/  LOP3.LUT R33, R29, 0x3c00, RZ, 0xc0, !PT ;  /* 0x00003c001d217812 */ /* 0x000fe400078ec0ff */
[----:B------:R-:W-:Y:S02]  /*0610*/  SHF.L.U32 R29, R0, 0x2, RZ ;  /* 0x00000002001d7819 */ /* 0x000fe400000006ff */
[----:B------:R-:W-:-:S02]  /*0620*/  LEA R35, R34, UR6, 0x4 ;  /* 0x0000000622237c11 */ /* 0x000fc4000f8e20ff */
[----:B------:R-:W-:Y:S02]  /*0630*/  LOP3.LUT R31, R31, 0xf00, RZ, 0xc0, !PT ;  /* 0x00000f001f1f7812 */ /* 0x000fe400078ec0ff */
[----:B------:R-:W-:Y:S02]  /*0640*/  IADD3 R33, PT, PT, R33, UR4, RZ ;  /* 0x0000000421217c10 */ /* 0x000fe4000fffe0ff */
[----:B------:R-:W-:Y:S02]  /*0650*/  LOP3.LUT R55, R29, 0x7c, RZ, 0xc0, !PT ;  /* 0x0000007c1d377812 */ /* 0x000fe400078ec0ff */
[C---:B------:R-:W-:Y:S02]  /*0660*/  LEA R35, R32.reuse, R35, 0xe ;  /* 0x0000002320237211 */ /* 0x040fe400078e70ff */
[C---:B------:R-:W-:Y:S02]  /*0670*/  LEA R53, R32.reuse, R31, 0x4 ;  /* 0x0000001f20357211 */ /* 0x040fe400078e20ff */
[----:B------:R-:W-:-:S02]  /*0680*/  LEA R56, R32, R33, 0x6 ;  /* 0x0000002120387211 */ /* 0x000fc400078e30ff */
[----:B------:R-:W-:Y:S02]  /*0690*/  LEA R31, R32, R55, 0xc ;  /* 0x00000037201f7211 */ /* 0x000fe400078e60ff */
[----:B------:R-:W-:-:S07]  /*06a0*/  IADD3 R57, PT, PT, R35, 0x200, RZ ;  /* 0x0000020023397810 */ /* 0x000fce0007ffe0ff */
.L_x_0:
[----:B------:R-:W-:Y:S04]  /*06b0*/  LDS.128 R40, [R56+UR5+-0x80] ;  /* 0xffff800538287984 */ /* 0x000fe80008000c00 */
[----:B------:R-:W0:Y:S04]  /*06c0*/  LDS.128 R44, [R57+-0x200] ;  /* 0xfffe0000392c7984 */ /* 0x000e280000000c00 */
[----:B------:R-:W1:Y:S04]  /*06d0*/  LDS.128 R36, [R56+UR5] ;  /* 0x0000000538247984 */ /* 0x000e680008000c00 */
[----:B------:R-:W2:Y:S01]  /*06e0*/  LDS.128 R32, [R57] ;  /* 0x0000000039207984 */ /* 0x000ea20000000c00 */
[C---:B0-----:R-:W-:Y:S01]  /*06f0*/  FFMA R91, R40.reuse, R44, R91 ;  /* 0x0000002c285b7223 */ /* 0x041fe2000000005b */
[C---:B------:R-:W-:Y:S01]  /*0700*/  FFMA R78, R40.reuse, R45, R78 ;  /* 0x0000002d284e7223 */ /* 0x040fe2000000004e */
[C---:B------:R-:W-:Y:S01]  /*0710*/  FFMA R85, R40.reuse, R46, R85 ;  /* 0x0000002e28557223 */ /* 0x040fe20000000055 */
[----:B------:R-:W-:Y:S01]  /*0720*/  FFMA R80, R40, R47, R80 ;  /* 0x0000002f28507223 */ /* 0x000fe20000000050 */
[----:B-1----:R-:W-:Y:S01]  /*0730*/  FFMA R48, R44, R36, R97 ;  /* 0x000000242c307223 */ /* 0x002fe20000000061 */
[C---:B------:R-:W-:Y:S01]  /*0740*/  FFMA R50, R36.reuse, R45, R87 ;  /* 0x0000002d24327223 */ /* 0x040fe20000000057 */
[C---:B------:R-:W-:Y:S01]  /*0750*/  FFMA R89, R36.reuse, R46, R89 ;  /* 0x0000002e24597223 */ /* 0x040fe20000000059 */
[----:B------:R-:W-:Y:S01]  /*0760*/  FFMA R82, R36, R47, R82 ;  /* 0x0000002f24527223 */ /* 0x000fe20000000052 */
[C---:B--2---:R-:W-:Y:S01]  /*0770*/  FFMA R93, R40.reuse, R32, R93 ;  /* 0x00000020285d7223 */ /* 0x044fe2000000005d */
[----:B------:R-:W0:Y:S01]  /*0780*/  LDS.128 R44, [R57+0x200] ;  /* 0x00020000392c7984 */ /* 0x000e220000000c00 */
[CC--:B------:R-:W-:Y:S01]  /*0790*/  FFMA R84, R40.reuse, R33.reuse, R84 ;  /* 0x0000002128547223 */ /* 0x0c0fe20000000054 */
[----:B------:R-:W-:Y:S01]  /*07a0*/  FFMA R95, R40, R34, R95 ;  /* 0x00000022285f7223 */ /* 0x000fe2000000005f */
[----:B------:R-:W-:Y:S01]  /*07b0*/  FFMA R99, R32, R36, R99 ;  /* 0x0000002420637223 */ /* 0x000fe20000000063 */
[C---:B------:R-:W-:Y:S01]  /*07c0*/  FFMA R58, R36.reuse, R33, R101 ;  /* 0x00000021243a7223 */ /* 0x040fe20000000065 */
[----:B------:R-:W-:Y:S01]  /*07d0*/  FFMA R103, R36, R34, R103 ;  /* 0x0000002224677223 */ /* 0x000fe20000000067 */
[-C--:B------:R-:W-:Y:S01]  /*07e0*/  FFMA R40, R40, R35.reuse, R86 ;  /* 0x0000002328287223 */ /* 0x080fe20000000056 */
[----:B------:R-:W-:-:S02]  /*07f0*/  FFMA R36, R36, R35, R88 ;  /* 0x0000002324247223 */ /* 0x000fc40000000058 */
[----:B------:R-:W1:Y:S01]  /*0800*/  LDS.128 R32, [R57+0x400] ;  /* 0x0004000039207984 */ /* 0x000e620000000c00 */
[----:B0-----:R-:W-:Y:S01]  /*0810*/  FFMA R59, R41, R45, R78 ;  /* 0x0000002d293b7223 */ /* 0x001fe2000000004e */
[CC--:B------:R-:W-:Y:S01]  /*0820*/  FFMA R97, R44.reuse, R37.reuse, R48 ;  /* 0x000000252c617223 */ /* 0x0c0fe20000000030 */
[----:B------:R-:W-:Y:S01]  /*0830*/  FFMA R78, R45, R37, R50 ;  /* 0x000000252d4e7223 */ /* 0x000fe20000000032 */
[----:B------:R-:W-:Y:S01]  /*0840*/  FFMA R91, R44, R41, R91 ;  /* 0x000000292c5b7223 */ /* 0x000fe2000000005b */
[----:B------:R-:W0:Y:S01]  /*0850*/  LDS.128 R48, [R57+0x600] ;  /* 0x0006000039307984 */ /* 0x000e220000000c00 */
[C---:B------:R-:W-:Y:S01]  /*0860*/  FFMA R87, R41.reuse, R46, R85 ;  /* 0x0000002e29577223 */ /* 0x040fe20000000055 */
[----:B------:R-:W-:Y:S01]  /*0870*/  FFMA R89, R46, R37, R89 ;  /* 0x000000252e597223 */ /* 0x000fe20000000059 */
[----:B------:R-:W-:Y:S01]  /*0880*/  FFMA R80, R41, R47, R80 ;  /* 0x0000002f29507223 */ /* 0x000fe20000000050 */
[----:B------:R-:W-:Y:S01]  /*0890*/  FFMA R82, R47, R37, R82 ;  /* 0x000000252f527223 */ /* 0x000fe20000000052 */
[C---:B-1----:R-:W-:Y:S01]  /*08a0*/  FFMA R93, R32.reuse, R41, R93 ;  /* 0x00000029205d7223 */ /* 0x042fe2000000005d */
[----:B------:R-:W1:Y:S01]  /*08b0*/  LDS.128 R44, [R57+0x800] ;  /* 0x00080000392c7984 */ /* 0x000e620000000c00 */
[C---:B------:R-:W-:Y:S01]  /*08c0*/  FFMA R85, R41.reuse, R33, R84 ;  /* 0x0000002129557223 */ /* 0x040fe20000000054 */
[C---:B------:R-:W-:Y:S01]  /*08d0*/  FFMA R95, R41.reuse, R34, R95 ;  /* 0x00000022295f7223 */ /* 0x040fe2000000005f */
[----:B------:R-:W-:Y:S01]  /*08e0*/  FFMA R40, R41, R35, R40 ;  /* 0x0000002329287223 */ /* 0x000fe20000000028 */
[-C--:B------:R-:W-:Y:S01]  /*08f0*/  FFMA R99, R32, R37.reuse, R99 ;  /* 0x0000002520637223 */ /* 0x080fe20000000063 */
[-C--:B------:R-:W-:Y:S01]  /*0900*/  FFMA R58, R33, R37.reuse, R58 ;  /* 0x00000025213a7223 */ /* 0x080fe2000000003a */
[-C--:B------:R-:W-:Y:S01]  /*0910*/  FFMA R103, R34, R37.reuse, R103 ;  /* 0x0000002522677223 */ /* 0x080fe20000000067 */
[----:B------:R-:W-:-:S02]  /*0920*/  FFMA R36, R35, R37, R36 ;  /* 0x0000002523247223 */ /* 0x000fc40000000024 */
[----:B------:R-:W2:Y:S01]  /*0930*/  LDS.128 R32, [R57+0xc00] ;  /* 0x000c000039207984 */ /* 0x000ea20000000c00 */
[C---:B0-----:R-:W-:Y:S01]  /*0940*/  FFMA R91, R48.reuse, R42, R91 ;  /* 0x0000002a305b7223 */ /* 0x041fe2000000005b */
[-C--:B------:R-:W-:Y:S01]  /*0950*/  FFMA R86, R48, R38.reuse, R97 ;  /* 0x0000002630567223 */ /* 0x080fe20000000061 */
[C---:B------:R-:W-:Y:S01]  /*0960*/  FFMA R84, R42.reuse, R49, R59 ;  /* 0x000000312a547223 */ /* 0x040fe2000000003b */
[----:B------:R-:W-:Y:S01]  /*0970*/  FFMA R88, R49, R38, R78 ;  /* 0x0000002631587223 */ /* 0x000fe2000000004e */
[----:B------:R-:W-:Y:S01]  /*0980*/  FFMA R87, R42, R50, R87 ;  /* 0x000000322a577223 */ /* 0x000fe20000000057 */
[-C--:B------:R-:W-:Y:S01]  /*0990*/  FFMA R89, R50, R38.reuse, R89 ;  /* 0x0000002632597223 */ /* 0x080fe20000000059 */
[C---:B------:R-:W-:Y:S01]  /*09a0*/  FFMA R80, R42.reuse, R51, R80 ;  /* 0x000000332a507223 */ /* 0x040fe20000000050 */
[-C--:B------:R-:W-:Y:S01]  /*09b0*/  FFMA R82, R51, R38.reuse, R82 ;  /* 0x0000002633527223 */ /* 0x080fe20000000052 */
[----:B-1----:R-:W-:Y:S01]  /*09c0*/  FFMA R40, R42, R47, R40 ;  /* 0x0000002f2a287223 */ /* 0x002fe20000000028 */
[----:B------:R-:W0:Y:S01]  /*09d0*/  LDS.128 R48, [R57+0xa00] ;  /* 0x000a000039307984 */ /* 0x000e220000000c00 */
[----:B------:R-:W-:Y:S01]  /*09e0*/  FFMA R58, R45, R38, R58 ;  /* 0x000000262d3a7223 */ /* 0x000fe2000000003a */
[----:B------:R-:W-:Y:S01]  /*09f0*/  FFMA R93, R44, R42, R93 ;  /* 0x0000002a2c5d7223 */ /* 0x000fe2000000005d */
[C---:B------:R-:W-:Y:S01]  /*0a00*/  FFMA R78, R42.reuse, R45, R85 ;  /* 0x0000002d2a4e7223 */ /* 0x040fe20000000055 */
[----:B------:R-:W-:Y:S01]  /*0a10*/  FFMA R95, R42, R46, R95 ;  /* 0x0000002e2a5f7223 */ /* 0x000fe2000000005f */
[-C--:B------:R-:W-:Y:S01]  /*0a20*/  FFMA R99, R44, R38.reuse, R99 ;  /* 0x000000262c637223 */ /* 0x080fe20000000063 */
[-C--:B------:R-:W-:Y:S01]  /*0a30*/  FFMA R103, R46, R38.reuse, R103 ;  /* 0x000000262e677223 */ /* 0x080fe20000000067 */
[----:B------:R-:W-:Y:S01]  /*0a40*/  FFMA R36, R47, R38, R36 ;  /* 0x000000262f247223 */ /* 0x000fe20000000024 */
[----:B--2---:R-:W-:Y:S01]  /*0a50*/  FFMA R85, R33, R39, R58 ;  /* 0x0000002721557223 */ /* 0x004fe2000000003a */
[C---:B------:R-:W-:Y:S01]  /*0a60*/  FFMA R93, R32.reuse, R43, R93 ;  /* 0x0000002b205d7223 */ /* 0x040fe2000000005d */
[C---:B------:R-:W-:Y:S01]  /*0a70*/  FFMA R78, R43.reuse, R33, R78 ;  /* 0x000000212b4e7223 */ /* 0x040fe2000000004e */
[C---:B------:R-:W-:Y:S01]  /*0a80*/  FFMA R95, R43.reuse, R34, R95 ;  /* 0x000000222b5f7223 */ /* 0x040fe2000000005f */
[----:B------:R-:W-:Y:S01]  /*0a90*/  FFMA R38, R43, R35, R40 ;  /* 0x000000232b267223 */ /* 0x000fe20000000028 */
[-C--:B------:R-:W-:Y:S01]  /*0aa0*/  FFMA R99, R32, R39.reuse, R99 ;  /* 0x0000002720637223 */ /* 0x080fe20000000063 */
[-C--:B------:R-:W-:Y:S01]  /*0ab0*/  FFMA R103, R34, R39.reuse, R103 ;  /* 0x0000002722677223 */ /* 0x080fe20000000067 */
[----:B------:R-:W-:Y:S01]  /*0ac0*/  FFMA R58, R35, R39, R36 ;  /* 0x00000027233a7223 */ /* 0x000fe20000000024 */
[----:B------:R-:W-:Y:S04]  /*0ad0*/  LDS.128 R44, [R56+UR5+0x10] ;  /* 0x00001005382c7984 */ /* 0x000fe80008000c00 */
[----:B------:R-:W1:Y:S01]  /*0ae0*/  LDS.128 R32, [R57+0x1000] ;  /* 0x0010000039207984 */ /* 0x000e620000000c00 */
[C---:B0-----:R-:W-:Y:S01]  /*0af0*/  FFMA R91, R48.reuse, R43, R91 ;  /* 0x0000002b305b7223 */ /* 0x041fe2000000005b */
[----:B------:R-:W-:Y:S01]  /*0b00*/  FFMA R37, R48, R39, R86 ;  /* 0x0000002730257223 */ /* 0x000fe20000000056 */
[----:B------:R-:W-:Y:S01]  /*0b10*/  FFMA R84, R43, R49, R84 ;  /* 0x000000312b547223 */ /* 0x000fe20000000054 */
[-C--:B------:R-:W-:Y:S01]  /*0b20*/  FFMA R59, R49, R39.reuse, R88 ;  /* 0x00000027313b7223 */ /* 0x080fe20000000058 */
[C---:B------:R-:W-:Y:S01]  /*0b30*/  FFMA R87, R43.reuse, R50, R87 ;  /* 0x000000322b577223 */ /* 0x040fe20000000057 */
[----:B------:R-:W-:Y:S01]  /*0b40*/  FFMA R89, R50, R39, R89 ;  /* 0x0000002732597223 */ /* 0x000fe20000000059 */
[----:B------:R-:W-:Y:S01]  /*0b50*/  FFMA R80, R43, R51, R80 ;  /* 0x000000332b507223 */ /* 0x000fe20000000050 */
[----:B------:R-:W-:Y:S01]  /*0b60*/  FFMA R82, R51, R39, R82 ;  /* 0x0000002733527223 */ /* 0x000fe20000000052 */
[----:B------:R-:W0:Y:S04]  /*0b70*/  LDS.128 R40, [R57+0xe00] ;  /* 0x000e000039287984 */ /* 0x000e280000000c00 */
[----:B------:R-:W2:Y:S01]  /*0b80*/  LDS.128 R48, [R56+UR5+-0x70] ;  /* 0xffff900538307984 */ /* 0x000ea20008000c00 */
[----:B------:R-:W-:-:S04]  /*0b90*/  UIADD3 UR5, UPT, UPT, UR5, 0x20, URZ ;  /* 0x0000002005057890 */ /* 0x000fc8000fffe0ff */
[----:B------:R-:W-:Y:S01]  /*0ba0*/  UISETP.NE.AND UP0, UPT, UR5, 0xc0, UPT ;  /* 0x000000c00500788c */ /* 0x000fe2000bf05270 */
[----:B-1----:R-:W-:Y:S01]  /*0bb0*/  FFMA R99, R32, R44, R99 ;  /* 0x0000002c20637223 */ /* 0x002fe20000000063 */
[C---:B------:R-:W-:Y:S01]  /*0bc0*/  FFMA R103, R44.reuse, R34, R103 ;  /* 0x000000222c677223 */ /* 0x040fe20000000067 */
[C---:B------:R-:W-:Y:S01]  /*0bd0*/  FFMA R58, R44.reuse, R35, R58 ;  /* 0x000000232c3a7223 */ /* 0x040fe2000000003a */
[C---:B0-----:R-:W-:Y:S01]  /*0be0*/  FFMA R89, R44.reuse, R42, R89 ;  /* 0x0000002a2c597223 */ /* 0x041fe20000000059 */
[-C--:B------:R-:W-:Y:S01]  /*0bf0*/  FFMA R86, R44, R41.reuse, R59 ;  /* 0x000000292c567223 */ /* 0x080fe2000000003b */
[C---:B--2---:R-:W-:Y:S01]  /*0c00*/  FFMA R91, R48.reuse, R40, R91 ;  /* 0x00000028305b7223 */ /* 0x044fe2000000005b */
[C---:B------:R-:W-:Y:S01]  /*0c10*/  FFMA R84, R48.reuse, R41, R84 ;  /* 0x0000002930547223 */ /* 0x040fe20000000054 */
[C---:B------:R-:W-:Y:S01]  /*0c20*/  FFMA R87, R48.reuse, R42, R87 ;  /* 0x0000002a30577223 */ /* 0x040fe20000000057 */
[C---:B------:R-:W-:Y:S01]  /*0c30*/  FFMA R80, R48.reuse, R43, R80 ;  /* 0x0000002b30507223 */ /* 0x040fe20000000050 */
[C---:B------:R-:W-:Y:S01]  /*0c40*/  FFMA R93, R48.reuse, R32, R93 ;  /* 0x00000020305d7223 */ /* 0x040fe2000000005d */
[C---:B------:R-:W-:Y:S01]  /*0c50*/  FFMA R78, R48.reuse, R33, R78 ;  /* 0x00000021304e7223 */ /* 0x040fe2000000004e */
[----:B------:R-:W-:Y:S01]  /*0c60*/  FFMA R95, R48, R34, R95 ;  /* 0x00000022305f7223 */ /* 0x000fe2000000005f */
[----:B------:R-:W-:Y:S01]  /*0c70*/  FFMA R40, R40, R44, R37 ;  /* 0x0000002c28287223 */ /* 0x000fe20000000025 */
[----:B------:R-:W-:Y:S01]  /*0c80*/  FFMA R48, R48, R35, R38 ;  /* 0x0000002330307223 */ /* 0x000fe20000000026 */
[C---:B------:R-:W-:Y:S01]  /*0c90*/  FFMA R42, R44.reuse, R43, R82 ;  /* 0x0000002b2c2a7223 */ /* 0x040fe20000000052 */
[----:B------:R-:W0:Y:S01]  /*0ca0*/  LDS.128 R36, [R57+0x1200] ;  /* 0x0012000039247984 */ /* 0x000e220000000c00 */
[----:B------:R-:W-:-:S03]  /*0cb0*/  FFMA R82, R44, R33, R85 ;  /* 0x000000212c527223 */ /* 0x000fc60000000055 */
[----:B------:R-:W1:Y:S01]  /*0cc0*/  LDS.128 R32, [R57+0x1400] ;  /* 0x0014000039207984 */ /* 0x000e620000000c00 */
[CC--:B0-----:R-:W-:Y:S01]  /*0cd0*/  FFMA R97, R36.reuse, R45.reuse, R40 ;  /* 0x0000002d24617223 */ /* 0x0c1fe20000000028 */
[----:B------:R-:W-:Y:S01]  /*0ce0*/  FFMA R44, R39, R45, R42 ;  /* 0x0000002d272c7223 */ /* 0x000fe2000000002a */
[----:B------:R-:W-:Y:S01]  /*0cf0*/  FFMA R91, R36, R49, R91 ;  /* 0x00000031245b7223 */ /* 0x000fe2000000005b */
[----:B------:R-:W0:Y:S01]  /*0d00*/  LDS.128 R40, [R57+0x1600] ;  /* 0x0016000039287984 */ /* 0x000e220000000c00 */
[----:B------:R-:W-:Y:S01]  /*0d10*/  FFMA R59, R49, R37, R84 ;  /* 0x00000025313b7223 */ /* 0x000fe20000000054 */
[-C--:B------:R-:W-:Y:S01]  /*0d20*/  FFMA R86, R37, R45.reuse, R86 ;  /* 0x0000002d25567223 */ /* 0x080fe20000000056 */
[C---:B------:R-:W-:Y:S01]  /*0d30*/  FFMA R87, R49.reuse, R38, R87 ;  /* 0x0000002631577223 */ /* 0x040fe20000000057 */
[----:B------:R-:W-:Y:S01]  /*0d40*/  FFMA R89, R38, R45, R89 ;  /* 0x0000002d26597223 */ /* 0x000fe20000000059 */
[C---:B------:R-:W-:Y:S01]  /*0d50*/  FFMA R80, R49.reuse, R39, R80 ;  /* 0x0000002731507223 */ /* 0x040fe20000000050 */
        /* <DEDUP_REMOVED lines=16> */
[----:B------:R-:W-:Y:S01]  /*0e60*/  FFMA R80, R50, R43, R80 ;  /* 0x0000002b32507223 */ /* 0x000fe20000000050 */
[----:B------:R-:W-:Y:S01]  /*0e70*/  FFMA R44, R43, R46, R44 ;  /* 0x0000002e2b2c7223 */ /* 0x000fe2000000002c */
[C---:B-1----:R-:W-:Y:S01]  /*0e80*/  FFMA R93, R36.reuse, R50, R93 ;  /* 0x00000032245d7223 */ /* 0x042fe2000000005d */
[----:B------:R0:W1:Y:S01]  /*0e90*/  LDS.128 R40, [R57+0x1c00] ;  /* 0x001c000039287984 */ /* 0x0000620000000c00 */
[----:B------:R-:W-:Y:S01]  /*0ea0*/  FFMA R99, R36, R46, R99 ;  /* 0x0000002e24637223 */ /* 0x000fe20000000063 */
[C---:B------:R-:W-:Y:S01]  /*0eb0*/  FFMA R84, R50.reuse, R37, R85 ;  /* 0x0000002532547223 */ /* 0x040fe20000000055 */
[C---:B------:R-:W-:Y:S01]  /*0ec0*/  FFMA R95, R50.reuse, R38, R95 ;  /* 0x00000026325f7223 */ /* 0x040fe2000000005f */
[----:B------:R-:W-:Y:S01]  /*0ed0*/  FFMA R48, R50, R39, R48 ;  /* 0x0000002732307223 */ /* 0x000fe20000000030 */
[-C--:B------:R-:W-:Y:S01]  /*0ee0*/  FFMA R36, R37, R46.reuse, R82 ;  /* 0x0000002e25247223 */ /* 0x080fe20000000052 */
[-C--:B------:R-:W-:Y:S01]  /*0ef0*/  FFMA R103, R38, R46.reuse, R103 ;  /* 0x0000002e26677223 */ /* 0x080fe20000000067 */
[----:B------:R-:W-:Y:S01]  /*0f00*/  FFMA R58, R39, R46, R58 ;  /* 0x0000002e273a7223 */ /* 0x000fe2000000003a */
[CC--:B--2---:R-:W-:Y:S01]  /*0f10*/  FFMA R97, R32.reuse, R47.reuse, R88 ;  /* 0x0000002f20617223 */ /* 0x0c4fe20000000058 */
[----:B------:R-:W-:Y:S01]  /*0f20*/  FFMA R87, R33, R47, R86 ;  /* 0x0000002f21577223 */ /* 0x000fe20000000056 */
[----:B------:R-:W-:Y:S01]  /*0f30*/  FFMA R91, R32, R51, R91 ;  /* 0x00000033205b7223 */ /* 0x000fe2000000005b */
[C---:B------:R-:W-:Y:S01]  /*0f40*/  FFMA R78, R51.reuse, R33, R78 ;  /* 0x00000021334e7223 */ /* 0x040fe2000000004e */
[C---:B------:R-:W-:Y:S01]  /*0f50*/  FFMA R85, R51.reuse, R34, R45 ;  /* 0x0000002233557223 */ /* 0x040fe2000000002d */
[----:B------:R-:W-:Y:S01]  /*0f60*/  FFMA R89, R34, R47, R89 ;  /* 0x0000002f22597223 */ /* 0x000fe20000000059 */
[----:B------:R-:W-:Y:S01]  /*0f70*/  FFMA R80, R51, R35, R80 ;  /* 0x0000002333507223 */ /* 0x000fe20000000050 */
[----:B------:R-:W-:Y:S01]  /*0f80*/  FFMA R82, R35, R47, R44 ;  /* 0x0000002f23527223 */ /* 0x000fe2000000002c */
[----:B0-----:R-:W-:Y:S01]  /*0f90*/  IADD3 R57, PT, PT, R57, 0x2000, RZ ;  /* 0x0000200039397810 */ /* 0x001fe20007ffe0ff */
[C---:B-1----:R-:W-:Y:S01]  /*0fa0*/  FFMA R93, R40.reuse, R51, R93 ;  /* 0x00000033285d7223 */ /* 0x042fe2000000005d */
[C---:B------:R-:W-:Y:S01]  /*0fb0*/  FFMA R84, R51.reuse, R41, R84 ;  /* 0x0000002933547223 */ /* 0x040fe20000000054 */
[C---:B------:R-:W-:Y:S01]  /*0fc0*/  FFMA R95, R51.reuse, R42, R95 ;  /* 0x0000002a335f7223 */ /* 0x040fe2000000005f */
[----:B------:R-:W-:Y:S01]  /*0fd0*/  FFMA R86, R51, R43, R48 ;  /* 0x0000002b33567223 */ /* 0x000fe20000000030 */
[-C--:B------:R-:W-:Y:S01]  /*0fe0*/  FFMA R99, R40, R47.reuse, R99 ;  /* 0x0000002f28637223 */ /* 0x080fe20000000063 */
[-C--:B------:R-:W-:Y:S01]  /*0ff0*/  FFMA R101, R41, R47.reuse, R36 ;  /* 0x0000002f29657223 */ /* 0x080fe20000000024 */
[-C--:B------:R-:W-:Y:S01]  /*1000*/  FFMA R103, R42, R47.reuse, R103 ;  /* 0x0000002f2a677223 */ /* 0x080fe20000000067 */
[----:B------:R-:W-:Y:S01]  /*1010*/  FFMA R88, R43, R47, R58 ;  /* 0x0000002f2b587223 */ /* 0x000fe2000000003a */
[----:B------:R-:W-:Y:S06]  /*1020*/  BRA.U UP0, `(.L_x_0) ;  /* 0xfffffff500a07547 */ /* 0x000fec000b83ffff */
[----:B------:R-:W-:Y:S01]  /*1030*/  LEA R40, R53, UR4, 0x2 ;  /* 0x0000000435287c11 */ /* 0x000fe2000f8e10ff */
[----:B------:R-:W-:Y:S01]  /*1040*/  HFMA2 R44, -RZ, RZ, 0, 5.9604644775390625e-08 ;  /* 0x00000001ff2c7431 */ /* 0x000fe200000001ff */
[----:B------:R-:W-:-:S03]  /*1050*/  LEA R41, R31, UR6, 0x2 ;  /* 0x000000061f297c11 */ /* 0x000fc6000f8e10ff */
[----:B------:R-:W-:Y:S04]  /*1060*/  LDS R42, [R40+0x100] ;  /* 0x00010000282a7984 */ /* 0x000fe80000000800 */
[----:B------:R-:W0:Y:S04]  /*1070*/  LDS.128 R32, [R41] ;  /* 0x0000000029207984 */ /* 0x000e280000000c00 */
[----:B------:R-:W1:Y:S04]  /*1080*/  LDS R43, [R40+0x180] ;  /* 0x00018000282b7984 */ /* 0x000e680000000800 */
[----:B------:R-:W2:Y:S01]  /*1090*/  LDS.128 R36, [R41+0x200] ;  /* 0x0002000029247984 */ /* 0x000ea20000000c00 */
[C---:B0-----:R-:W-:Y:S01]  /*10a0*/  FFMA R25, R42.reuse, R32, R25 ;  /* 0x000000202a197223 */ /* 0x041fe20000000019 */
[C---:B------:R-:W-:Y:S01]  /*10b0*/  FFMA R52, R42.reuse, R33, R52 ;  /* 0x000000212a347223 */ /* 0x040fe20000000034 */
[CC--:B------:R-:W-:Y:S01]  /*10c0*/  FFMA R19, R42.reuse, R34.reuse, R19 ;  /* 0x000000222a137223 */ /* 0x0c0fe20000000013 */
[----:B------:R-:W-:Y:S01]  /*10d0*/  FFMA R30, R42, R35, R30 ;  /* 0x000000232a1e7223 */ /* 0x000fe2000000001e */
[----:B-1----:R-:W-:Y:S01]  /*10e0*/  FFMA R67, R32, R43, R67 ;  /* 0x0000002b20437223 */ /* 0x002fe20000000043 */
[C---:B------:R-:W-:Y:S01]  /*10f0*/  FFMA R28, R43.reuse, R33, R28 ;  /* 0x000000212b1c7223 */ /* 0x040fe2000000001c */
[C---:B------:R-:W-:Y:S01]  /*1100*/  FFMA R17, R43.reuse, R34, R17 ;  /* 0x000000222b117223 */ /* 0x040fe20000000011 */
[C---:B------:R-:W-:Y:S01]  /*1110*/  FFMA R26, R43.reuse, R35, R26 ;  /* 0x000000232b1a7223 */ /* 0x040fe2000000001a */
[C---:B--2---:R-:W-:Y:S01]  /*1120*/  FFMA R9, R42.reuse, R36, R9 ;  /* 0x000000242a097223 */ /* 0x044fe20000000009 */
[C---:B------:R-:W-:Y:S01]  /*1130*/  FFMA R10, R42.reuse, R37, R10 ;  /* 0x000000252a0a7223 */ /* 0x040fe2000000000a */
[CC--:B------:R-:W-:Y:S01]  /*1140*/  FFMA R7, R42.reuse, R38.reuse, R7 ;  /* 0x000000262a077223 */ /* 0x0c0fe20000000007 */
[----:B------:R-:W-:Y:S01]  /*1150*/  FFMA R8, R42, R39, R8 ;  /* 0x000000272a087223 */ /* 0x000fe20000000008 */
[----:B------:R-:W-:Y:S01]  /*1160*/  FFMA R73, R36, R43, R73 ;  /* 0x0000002b24497223 */ /* 0x000fe20000000049 */
[C---:B------:R-:W-:Y:S01]  /*1170*/  FFMA R66, R43.reuse, R37, R66 ;  /* 0x000000252b427223 */ /* 0x040fe20000000042 */
[C---:B------:R-:W-:Y:S01]  /*1180*/  FFMA R79, R43.reuse, R38, R79 ;  /* 0x000000262b4f7223 */ /* 0x040fe2000000004f */
[----:B------:R-:W-:-:S07]  /*1190*/  FFMA R72, R43, R39, R72 ;  /* 0x000000272b487223 */ /* 0x000fce0000000048 */
.L_x_1:
[----:B------:R-:W-:Y:S02]  /*11a0*/  IADD3 R32, PT, PT, R53, R44, RZ ;  /* 0x0000002c35207210 */ /* 0x000fe40007ffe0ff */
[----:B------:R-:W-:Y:S02]  /*11b0*/  LEA R45, R44, R31, 0x8 ;  /* 0x0000001f2c2d7211 */ /* 0x000fe400078e40ff */
[----:B------:R-:W-:Y:S02]  /*11c0*/  LEA R47, R32, UR4, 0x2 ;  /* 0x00000004202f7c11 */ /* 0x000fe4000f8e10ff */
[----:B------:R-:W-:Y:S02]  /*11d0*/  LEA R45, R45, UR6, 0x2 ;  /* 0x000000062d2d7c11 */ /* 0x000fe4000f8e10ff */
[----:B------:R-:W-:Y:S01]  /*11e0*/  IADD3 R40, PT, PT, R53, 0x1, R44 ;  /* 0x0000000135287810 */ /* 0x000fe20007ffe02c */
[----:B------:R-:W-:Y:S03]  /*11f0*/  LDS R48, [R47+0x100] ;  /* 0x000100002f307984 */ /* 0x000fe60000000800 */
[----:B------:R-:W-:Y:S01]  /*1200*/  LEA R50, R40, UR4, 0x2 ;  /* 0x0000000428327c11 */ /* 0x000fe2000f8e10ff */
[----:B------:R-:W0:Y:S04]  /*1210*/  LDS.128 R32, [R45] ;  /* 0x000000002d207984 */ /* 0x000e280000000c00 */
[----:B------:R-:W1:Y:S04]  /*1220*/  LDS R57, [R47+0x180] ;  /* 0x000180002f397984 */ /* 0x000e680000000800 */
[----:B------:R-:W2:Y:S04]  /*1230*/  LDS.128 R36, [R45+0x200] ;  /* 0x000200002d247984 */ /* 0x000ea80000000c00 */
[----:B------:R-:W-:Y:S04]  /*1240*/  LDS R46, [R50+0x100] ;  /* 0x00010000322e7984 */ /* 0x000fe80000000800 */
[----:B------:R-:W3:Y:S01]  /*1250*/  LDS.128 R40, [R45+0x400] ;  /* 0x000400002d287984 */ /* 0x000ee20000000c00 */
[C---:B0-----:R-:W-:Y:S01]  /*1260*/  FFMA R49, R48.reuse, R32, R25 ;  /* 0x0000002030317223 */ /* 0x041fe20000000019 */
[C---:B------:R-:W-:Y:S01]  /*1270*/  FFMA R51, R48.reuse, R33, R52 ;  /* 0x0000002130337223 */ /* 0x040fe20000000034 */
[CC--:B------:R-:W-:Y:S01]  /*1280*/  FFMA R19, R48.reuse, R34.reuse, R19 ;  /* 0x0000002230137223 */ /* 0x0c0fe20000000013 */
[----:B------:R-:W-:Y:S01]  /*1290*/  FFMA R30, R48, R35, R30 ;  /* 0x00000023301e7223 */ /* 0x000fe2000000001e */
[----:B-1----:R-:W-:Y:S01]  /*12a0*/  FFMA R67, R32, R57, R67 ;  /* 0x0000003920437223 */ /* 0x002fe20000000043 */
[C---:B------:R-:W-:Y:S01]  /*12b0*/  FFMA R28, R57.reuse, R33, R28 ;  /* 0x00000021391c7223 */ /* 0x040fe2000000001c */
[C---:B------:R-:W-:Y:S01]  /*12c0*/  FFMA R47, R57.reuse, R34, R17 ;  /* 0x00000022392f7223 */ /* 0x040fe20000000011 */
[----:B------:R-:W-:Y:S01]  /*12d0*/  FFMA R26, R57, R35, R26 ;  /* 0x00000023391a7223 */ /* 0x000fe2000000001a */
[----:B------:R-:W0:Y:S01]  /*12e0*/  LDS R25, [R50+0x180] ;  /* 0x0001800032197984 */ /* 0x000e220000000800 */
[C---:B--2---:R-:W-:Y:S01]  /*12f0*/  FFMA R17, R48.reuse, R38, R7 ;  /* 0x0000002630117223 */ /* 0x044fe20000000007 */
[----:B------:R-:W-:Y:S01]  /*1300*/  IADD3 R7, PT, PT, R53, 0x2, R44 ;  /* 0x0000000235077810 */ /* 0x000fe20007ffe02c */
[C---:B------:R-:W-:Y:S01]  /*1310*/  FFMA R9, R48.reuse, R36, R9 ;  /* 0x0000002430097223 */ /* 0x040fe20000000009 */
[----:B------:R-:W1:Y:S01]  /*1320*/  LDS.128 R32, [R45+0x600] ;  /* 0x000600002d207984 */ /* 0x000e620000000c00 */
[C---:B------:R-:W-:Y:S01]  /*1330*/  FFMA R10, R48.reuse, R37, R10 ;  /* 0x00000025300a7223 */ /* 0x040fe2000000000a */
[----:B------:R-:W-:Y:S01]  /*1340*/  LEA R52, R7, UR4, 0x2 ;  /* 0x0000000407347c11 */ /* 0x000fe2000f8e10ff */
[----:B------:R-:W-:Y:S01]  /*1350*/  FFMA R48, R48, R39, R8 ;  /* 0x0000002730307223 */ /* 0x000fe20000000008 */
[----:B------:R-:W-:Y:S01]  /*1360*/  FFMA R73, R36, R57, R73 ;  /* 0x0000003924497223 */ /* 0x000fe20000000049 */
[C---:B------:R-:W-:Y:S01]  /*1370*/  FFMA R66, R57.reuse, R37, R66 ;  /* 0x0000002539427223 */ /* 0x040fe20000000042 */
[C---:B------:R-:W-:Y:S01]  /*1380*/  FFMA R79, R57.reuse, R38, R79 ;  /* 0x00000026394f7223 */ /* 0x040fe2000000004f */
[----:B------:R-:W-:Y:S01]  /*1390*/  FFMA R72, R57, R39, R72 ;  /* 0x0000002739487223 */ /* 0x000fe20000000048 */
[----:B------:R-:W-:Y:S01]  /*13a0*/  LDS R8, [R52+0x100] ;  /* 0x0001000034087984 */ /* 0x000fe20000000800 */
[C---:B---3--:R-:W-:Y:S01]  /*13b0*/  FFMA R57, R46.reuse, R42, R19 ;  /* 0x0000002a2e397223 */ /* 0x048fe20000000013 */
[C---:B------:R-:W-:Y:S01]  /*13c0*/  FFMA R49, R46.reuse, R40, R49 ;  /* 0x000000282e317223 */ /* 0x040fe20000000031 */
[C---:B------:R-:W-:Y:S01]  /*13d0*/  FFMA R51, R46.reuse, R41, R51 ;  /* 0x000000292e337223 */ /* 0x040fe20000000033 */
[----:B------:R-:W-:Y:S01]  /*13e0*/  LDS R7, [R52+0x180] ;  /* 0x0001800034077984 */ /* 0x000fe20000000800 */
[----:B------:R-:W-:-:S03]  /*13f0*/  FFMA R30, R46, R43, R30 ;  /* 0x0000002b2e1e7223 */ /* 0x000fc6000000001e */
[----:B------:R-:W2:Y:S01]  /*1400*/  LDS.128 R36, [R45+0x800] ;  /* 0x000800002d247984 */ /* 0x000ea20000000c00 */
[----:B0-----:R-:W-:Y:S01]  /*1410*/  FFMA R67, R40, R25, R67 ;  /* 0x0000001928437223 */ /* 0x001fe20000000043 */
[C---:B------:R-:W-:Y:S01]  /*1420*/  FFMA R28, R25.reuse, R41, R28 ;  /* 0x00000029191c7223 */ /* 0x040fe2000000001c */
[C---:B------:R-:W-:Y:S01]  /*1430*/  FFMA R47, R25.reuse, R42, R47 ;  /* 0x0000002a192f7223 */ /* 0x040fe2000000002f */
[----:B------:R-:W-:Y:S01]  /*1440*/  FFMA R50, R25, R43, R26 ;  /* 0x0000002b19327223 */ /* 0x000fe2000000001a */
[----:B-1----:R-:W-:Y:S01]  /*1450*/  FFMA R19, R46, R32, R9 ;  /* 0x000000202e137223 */ /* 0x002fe20000000009 */
[----:B------:R-:W-:Y:S01]  /*1460*/  IADD3 R9, PT, PT, R53, 0x3, R44 ;  /* 0x0000000335097810 */ /* 0x000fe20007ffe02c */
[----:B------:R-:W0:Y:S01]  /*1470*/  LDS.128 R40, [R45+0xa00] ;  /* 0x000a00002d287984 */ /* 0x000e220000000c00 */
[----:B------:R-:W-:Y:S01]  /*1480*/  FFMA R73, R32, R25, R73 ;  /* 0x0000001920497223 */ /* 0x000fe20000000049 */
[C---:B------:R-:W-:Y:S01]  /*1490*/  FFMA R66, R25.reuse, R33, R66 ;  /* 0x0000002119427223 */ /* 0x040fe20000000042 */
[CC--:B------:R-:W-:Y:S01]  /*14a0*/  FFMA R79, R25.reuse, R34.reuse, R79 ;  /* 0x00000022194f7223 */ /* 0x0c0fe2000000004f */
[----:B------:R-:W-:Y:S01]  /*14b0*/  FFMA R72, R25, R35, R72 ;  /* 0x0000002319487223 */ /* 0x000fe20000000048 */
[----:B------:R-:W-:Y:S01]  /*14c0*/  LEA R25, R9, UR4, 0x2 ;  /* 0x0000000409197c11 */ /* 0x000fe2000f8e10ff */
[C---:B------:R-:W-:Y:S01]  /*14d0*/  FFMA R26, R46.reuse, R33, R10 ;  /* 0x000000212e1a7223 */ /* 0x040fe2000000000a */
[C---:B------:R-:W-:Y:S01]  /*14e0*/  FFMA R17, R46.reuse, R34, R17 ;  /* 0x000000222e117223 */ /* 0x040fe20000000011 */
[----:B------:R-:W-:-:S02]  /*14f0*/  FFMA R48, R46, R35, R48 ;  /* 0x000000232e307223 */ /* 0x000fc40000000030 */
[----:B------:R-:W-:Y:S04]  /*1500*/  LDS R9, [R25+0x100] ;  /* 0x0001000019097984 */ /* 0x000fe80000000800 */
[----:B------:R1:W-:Y:S01]  /*1510*/  LDS R10, [R25+0x180] ;  /* 0x00018000190a7984 */ /* 0x0003e20000000800 */
[----:B--2---:R-:W-:Y:S01]  /*1520*/  FFMA R46, R8, R36, R49 ;  /* 0x00000024082e7223 */ /* 0x004fe20000000031 */
[----:B------:R-:W-:Y:S01]  /*1530*/  FFMA R67, R36, R7, R67 ;  /* 0x0000000724437223 */ /* 0x000fe20000000043 */
[CC--:B------:R-:W-:Y:S01]  /*1540*/  FFMA R36, R8.reuse, R37.reuse, R51 ;  /* 0x0000002508247223 */ /* 0x0c0fe20000000033 */
[----:B------:R-:W2:Y:S01]  /*1550*/  LDS.128 R32, [R45+0xc00] ;  /* 0x000c00002d207984 */ /* 0x000ea20000000c00 */
[C---:B------:R-:W-:Y:S01]  /*1560*/  FFMA R37, R7.reuse, R37, R28 ;  /* 0x0000002507257223 */ /* 0x040fe2000000001c */
[CC--:B------:R-:W-:Y:S01]  /*1570*/  FFMA R47, R7.reuse, R38.reuse, R47 ;  /* 0x00000026072f7223 */ /* 0x0c0fe2000000002f */
[CC--:B------:R-:W-:Y:S01]  /*1580*/  FFMA R49, R7.reuse, R39.reuse, R50 ;  /* 0x0000002707317223 */ /* 0x0c0fe20000000032 */
[C---:B------:R-:W-:Y:S01]  /*1590*/  FFMA R57, R8.reuse, R38, R57 ;  /* 0x0000002608397223 */ /* 0x040fe20000000039 */
[----:B------:R-:W-:Y:S01]  /*15a0*/  FFMA R30, R8, R39, R30 ;  /* 0x00000027081e7223 */ /* 0x000fe2000000001e */
[----:B0-----:R-:W-:Y:S01]  /*15b0*/  FFMA R73, R40, R7, R73 ;  /* 0x0000000728497223 */ /* 0x001fe20000000049 */
[C---:B-1----:R-:W-:Y:S01]  /*15c0*/  FFMA R25, R7.reuse, R41, R66 ;  /* 0x0000002907197223 */ /* 0x042fe20000000042 */
[C---:B------:R-:W-:Y:S01]  /*15d0*/  FFMA R79, R7.reuse, R42, R79 ;  /* 0x0000002a074f7223 */ /* 0x040fe2000000004f */
[----:B------:R-:W-:Y:S01]  /*15e0*/  FFMA R28, R7, R43, R72 ;  /* 0x0000002b071c7223 */ /* 0x000fe20000000048 */
[----:B------:R-:W-:Y:S01]  /*15f0*/  IADD3 R7, PT, PT, R53, 0x4, R44 ;  /* 0x0000000435077810 */ /* 0x000fe20007ffe02c */
[C---:B------:R-:W-:Y:S01]  /*1600*/  FFMA R19, R8.reuse, R40, R19 ;  /* 0x0000002808137223 */ /* 0x040fe20000000013 */
[C---:B------:R-:W-:Y:S01]  /*1610*/  FFMA R26, R8.reuse, R41, R26 ;  /* 0x00000029081a7223 */ /* 0x040fe2000000001a */
[C---:B------:R-:W-:Y:S01]  /*1620*/  FFMA R17, R8.reuse, R42, R17 ;  /* 0x0000002a08117223 */ /* 0x040fe20000000011 */
[----:B------:R-:W-:Y:S01]  /*1630*/  FFMA R48, R8, R43, R48 ;  /* 0x0000002b08307223 */ /* 0x000fe20000000030 */
[----:B------:R-:W-:Y:S01]  /*1640*/  LEA R7, R7, UR4, 0x2 ;  /* 0x0000000407077c11 */ /* 0x000fe2000f8e10ff */
[----:B------:R-:W0:Y:S01]  /*1650*/  LDS.128 R40, [R45+0xe00] ;  /* 0x000e00002d287984 */ /* 0x000e220000000c00 */
[----:B------:R-:W-:-:S03]  /*1660*/  IADD3 R44, PT, PT, R44, 0x5, RZ ;  /* 0x000000052c2c7810 */ /* 0x000fc60007ffe0ff */
[----:B------:R-:W-:Y:S01]  /*1670*/  LDS R8, [R7+0x100] ;  /* 0x0001000007087984 */ /* 0x000fe20000000800 */
[----:B------:R-:W-:Y:S01]  /*1680*/  ISETP.NE.AND P1, PT, R44, 0x10, PT ;  /* 0x000000102c00780c */ /* 0x000fe20003f25270 */
[C---:B--2---:R-:W-:Y:S01]  /*1690*/  FFMA R51, R9.reuse, R32, R46 ;  /* 0x0000002009337223 */ /* 0x044fe2000000002e */
[----:B------:R-:W-:Y:S01]  /*16a0*/  FFMA R67, R32, R10, R67 ;  /* 0x0000000a20437223 */ /* 0x000fe20000000043 */
[CC--:B------:R-:W-:Y:S01]  /*16b0*/  FFMA R52, R9.reuse, R33.reuse, R36 ;  /* 0x0000002109347223 */ /* 0x0c0fe20000000024 */
[C---:B------:R-:W-:Y:S01]  /*16c0*/  FFMA R59, R10.reuse, R33, R37 ;  /* 0x000000210a3b7223 */ /* 0x040fe20000000025 */
[CC--:B------:R-:W-:Y:S01]  /*16d0*/  FFMA R57, R9.reuse, R34.reuse, R57 ;  /* 0x0000002209397223 */ /* 0x0c0fe20000000039 */
[C---:B------:R-:W-:Y:S01]  /*16e0*/  FFMA R105, R10.reuse, R34, R47 ;  /* 0x000000220a697223 */ /* 0x040fe2000000002f */
[CC--:B------:R-:W-:Y:S01]  /*16f0*/  FFMA R30, R9.reuse, R35.reuse, R30 ;  /* 0x00000023091e7223 */ /* 0x0c0fe2000000001e */
[----:B------:R-:W-:Y:S01]  /*1700*/  FFMA R50, R10, R35, R49 ;  /* 0x000000230a327223 */ /* 0x000fe20000000031 */
[----:B------:R-:W-:Y:S04]  /*1710*/  LDS R72, [R7+0x180] ;  /* 0x0001800007487984 */ /* 0x000fe80000000800 */
[----:B------:R-:W1:Y:S04]  /*1720*/  LDS.128 R36, [R45+0x1000] ;  /* 0x001000002d247984 */ /* 0x000e680000000c00 */
[----:B------:R-:W2:Y:S01]  /*1730*/  LDS.128 R32, [R45+0x1200] ;  /* 0x001200002d207984 */ /* 0x000ea20000000c00 */
[CC--:B0-----:R-:W-:Y:S01]  /*1740*/  FFMA R46, R9.reuse, R41.reuse, R26 ;  /* 0x00000029092e7223 */ /* 0x0c1fe2000000001a */
[C---:B------:R-:W-:Y:S01]  /*1750*/  FFMA R47, R9.reuse, R40, R19 ;  /* 0x00000028092f7223 */ /* 0x040fe20000000013 */
[C---:B------:R-:W-:Y:S01]  /*1760*/  FFMA R49, R9.reuse, R42, R17 ;  /* 0x0000002a09317223 */ /* 0x040fe20000000011 */
[----:B------:R-:W-:Y:S01]  /*1770*/  FFMA R73, R40, R10, R73 ;  /* 0x0000000a28497223 */ /* 0x000fe20000000049 */
[C---:B------:R-:W-:Y:S01]  /*1780*/  FFMA R41, R10.reuse, R41, R25 ;  /* 0x000000290a297223 */ /* 0x040fe20000000019 */
[C---:B------:R-:W-:Y:S01]  /*1790*/  FFMA R79, R10.reuse, R42, R79 ;  /* 0x0000002a0a4f7223 */ /* 0x040fe2000000004f */
[-C--:B------:R-:W-:Y:S01]  /*17a0*/  FFMA R48, R9, R43.reuse, R48 ;  /* 0x0000002b09307223 */ /* 0x080fe20000000030 */
[----:B------:R-:W-:Y:S01]  /*17b0*/  FFMA R40, R10, R43, R28 ;  /* 0x0000002b0a287223 */ /* 0x000fe2000000001c */
[----:B-1----:R-:W-:Y:S01]  /*17c0*/  FFMA R25, R8, R36, R51 ;  /* 0x0000002408197223 */ /* 0x002fe20000000033 */
[----:B------:R-:W-:Y:S01]  /*17d0*/  FFMA R67, R36, R72, R67 ;  /* 0x0000004824437223 */ /* 0x000fe20000000043 */
[-C--:B------:R-:W-:Y:S01]  /*17e0*/  FFMA R52, R8, R37.reuse, R52 ;  /* 0x0000002508347223 */ /* 0x080fe20000000034 */
[----:B------:R-:W-:Y:S01]  /*17f0*/  FFMA R28, R72, R37, R59 ;  /* 0x00000025481c7223 */ /* 0x000fe2000000003b */
[-C--:B------:R-:W-:Y:S01]  /*1800*/  FFMA R19, R8, R38.reuse, R57 ;  /* 0x0000002608137223 */ /* 0x080fe20000000039 */
[----:B------:R-:W-:Y:S01]  /*1810*/  FFMA R17, R72, R38, R105 ;  /* 0x0000002648117223 */ /* 0x000fe20000000069 */
[-C--:B------:R-:W-:Y:S01]  /*1820*/  FFMA R30, R8, R39.reuse, R30 ;  /* 0x00000027081e7223 */ /* 0x080fe2000000001e */
[----:B------:R-:W-:Y:S01]  /*1830*/  FFMA R26, R72, R39, R50 ;  /* 0x00000027481a7223 */ /* 0x000fe20000000032 */
[C---:B--2---:R-:W-:Y:S01]  /*1840*/  FFMA R9, R8.reuse, R32, R47 ;  /* 0x0000002008097223 */ /* 0x044fe2000000002f */
[CC--:B------:R-:W-:Y:S01]  /*1850*/  FFMA R10, R8.reuse, R33.reuse, R46 ;  /* 0x00000021080a7223 */ /* 0x0c0fe2000000002e */
[----:B------:R-:W-:Y:S01]  /*1860*/  FFMA R7, R8, R34, R49 ;  /* 0x0000002208077223 */ /* 0x000fe20000000031 */
[----:B------:R-:W-:Y:S01]  /*1870*/  FFMA R73, R32, R72, R73 ;  /* 0x0000004820497223 */ /* 0x000fe20000000049 */
[C---:B------:R-:W-:Y:S01]  /*1880*/  FFMA R66, R72.reuse, R33, R41 ;  /* 0x0000002148427223 */ /* 0x040fe20000000029 */
[----:B------:R-:W-:Y:S01]  /*1890*/  FFMA R79, R72, R34, R79 ;  /* 0x00000022484f7223 */ /* 0x000fe2000000004f */
[-C--:B------:R-:W-:Y:S01]  /*18a0*/  FFMA R8, R8, R35.reuse, R48 ;  /* 0x0000002308087223 */ /* 0x080fe20000000030 */
[----:B------:R-:W-:Y:S01]  /*18b0*/  FFMA R72, R72, R35, R40 ;  /* 0x0000002348487223 */ /* 0x000fe20000000028 */
[----:B------:R-:W-:Y:S06]  /*18c0*/  @P1 BRA `(.L_x_1) ;  /* 0xfffffff800341947 */ /* 0x000fec000383ffff */
[----:B------:R-:W-:Y:S02]  /*18d0*/  LEA R42, R53, UR4, 0x2 ;  /* 0x00000004352a7c11 */ /* 0x000fe4000f8e10ff */
[----:B------:R-:W-:Y:S02]  /*18e0*/  LEA R43, R31, UR6, 0x2 ;  /* 0x000000061f2b7c11 */ /* 0x000fe4000f8e10ff */
[----:B------:R-:W-:Y:S01]  /*18f0*/  MOV R44, 0x1 ;  /* 0x00000001002c7802 */ /* 0x000fe20000000f00 */
        /* <DEDUP_REMOVED lines=20> */
.L_x_2:
        /* <DEDUP_REMOVED lines=138> */
.L_x_3:
[----:B------:R-:W-:Y:S02]  /*22e0*/  IADD3 R32, PT, PT, R53, R44, RZ ;  /* 0x0000002c35207210 */ /* 0x000fe40007ffe0ff */
[----:B------:R-:W-:Y:S02]  /*22f0*/  LEA R45, R44, R31, 0x8 ;  /* 0x0000001f2c2d7211 */ /* 0x000fe400078e40ff */
[----:B------:R-:W-:Y:S02]  /*2300*/  LEA R48, R32, UR4, 0x2 ;  /* 0x0000000420307c11 */ /* 0x000fe4000f8e10ff */
[----:B------:R-:W-:Y:S02]  /*2310*/  LEA R45, R45, UR6, 0x2 ;  /* 0x000000062d2d7c11 */ /* 0x000fe4000f8e10ff */
[--C-:B------:R-:W-:Y:S01]  /*2320*/  IADD3 R40, PT, PT, R53, 0x1, R44.reuse ;  /* 0x0000000135287810 */ /* 0x100fe20007ffe02c */
[----:B------:R-:W-:Y:S03]  /*2330*/  LDS R49, [R48+0x300] ;  /* 0x0003000030317984 */ /* 0x000fe60000000800 */
[----:B------:R-:W-:Y:S01]  /*2340*/  LEA R56, R40, UR4, 0x2 ;  /* 0x0000000428387c11 */ /* 0x000fe2000f8e10ff */
[----:B------:R-:W0:Y:S04]  /*2350*/  LDS.128 R32, [R45] ;  /* 0x000000002d207984 */ /* 0x000e280000000c00 */
[----:B------:R-:W1:Y:S04]  /*2360*/  LDS R57, [R48+0x380] ;  /* 0x0003800030397984 */ /* 0x000e680000000800 */
[----:B------:R-:W2:Y:S04]  /*2370*/  LDS.128 R36, [R45+0x200] ;  /* 0x000200002d247984 */ /* 0x000ea80000000c00 */
[----:B------:R-:W-:Y:S04]  /*2380*/  LDS R47, [R56+0x300] ;  /* 0x00030000382f7984 */ /* 0x000fe80000000800 */
[----:B------:R-:W3:Y:S04]  /*2390*/  LDS.128 R40, [R45+0x400] ;  /* 0x000400002d287984 */ /* 0x000ee80000000c00 */
[----:B------:R4:W5:Y:S01]  /*23a0*/  LDS R46, [R56+0x380] ;  /* 0x00038000382e7984 */ /* 0x0009620000000800 */
[C---:B0-----:R-:W-:Y:S01]  /*23b0*/  FFMA R50, R49.reuse, R32, R61 ;  /* 0x0000002031327223 */ /* 0x041fe2000000003d */
[-C--:B------:R-:W-:Y:S01]  /*23c0*/  FFMA R51, R49, R34.reuse, R11 ;  /* 0x0000002231337223 */ /* 0x080fe2000000000b */
[----:B------:R-:W-:Y:S01]  /*23d0*/  IADD3 R11, PT, PT, R53, 0x2, R44 ;  /* 0x00000002350b7810 */ /* 0x000fe20007ffe02c */
[----:B------:R-:W-:Y:S01]  /*23e0*/  FFMA R14, R49, R35, R14 ;  /* 0x00000023310e7223 */ /* 0x000fe2000000000e */
[----:B-1----:R-:W-:Y:S01]  /*23f0*/  FFMA R61, R57, R34, R23 ;  /* 0x00000022393d7223 */ /* 0x002fe20000000017 */
[----:B------:R-:W-:Y:S01]  /*2400*/  FFMA R71, R32, R57, R71 ;  /* 0x0000003920477223 */ /* 0x000fe20000000047 */
[----:B----4-:R-:W-:Y:S01]  /*2410*/  LEA R56, R11, UR4, 0x2 ;  /* 0x000000040b387c11 */ /* 0x010fe2000f8e10ff */
        /* <DEDUP_REMOVED lines=8> */
[C---:B------:R-:W-:Y:S01]  /*24a0*/  FFMA R76, R57.reuse, R39, R76 ;  /* 0x00000027394c7223 */ /* 0x040fe2000000004c */
[C---:B------:R-:W-:Y:S01]  /*24b0*/  FFMA R59, R57.reuse, R33, R12 ;  /* 0x00000021393b7223 */ /* 0x040fe2000000000c */
[----:B------:R-:W0:Y:S01]  /*24c0*/  LDS.128 R36, [R45+0x600] ;  /* 0x000600002d247984 */ /* 0x000e220000000c00 */
[----:B------:R-:W-:Y:S01]  /*24d0*/  FFMA R60, R57, R35, R60 ;  /* 0x00000023393c7223 */ /* 0x000fe2000000003c */
[C---:B---3--:R-:W-:Y:S01]  /*24e0*/  FFMA R49, R47.reuse, R40, R50 ;  /* 0x000000282f317223 */ /* 0x048fe20000000032 */
[C---:B------:R-:W-:Y:S01]  /*24f0*/  FFMA R48, R47.reuse, R43, R14 ;  /* 0x0000002b2f307223 */ /* 0x040fe2000000000e */
[----:B-----5:R-:W-:Y:S01]  /*2500*/  FFMA R71, R40, R46, R71 ;  /* 0x0000002e28477223 */ /* 0x020fe20000000047 */
[----:B------:R-:W-:Y:S01]  /*2510*/  LDS R12, [R56+0x300] ;  /* 0x00030000380c7984 */ /* 0x000fe20000000800 */
[CC--:B------:R-:W-:Y:S01]  /*2520*/  FFMA R57, R47.reuse, R41.reuse, R16 ;  /* 0x000000292f397223 */ /* 0x0c0fe20000000010 */
[C---:B------:R-:W-:Y:S01]  /*2530*/  FFMA R50, R46.reuse, R41, R59 ;  /* 0x000000292e327223 */ /* 0x040fe2000000003b */
[-C--:B------:R-:W-:Y:S01]  /*2540*/  FFMA R51, R47, R42.reuse, R51 ;  /* 0x0000002a2f337223 */ /* 0x080fe20000000033 */
[----:B------:R-:W1:Y:S01]  /*2550*/  LDS.128 R32, [R45+0x800] ;  /* 0x000800002d207984 */ /* 0x000e620000000c00 */
[C---:B------:R-:W-:Y:S01]  /*2560*/  FFMA R61, R46.reuse, R42, R61 ;  /* 0x0000002a2e3d7223 */ /* 0x040fe2000000003d */
[----:B------:R-:W-:Y:S01]  /*2570*/  FFMA R60, R46, R43, R60 ;  /* 0x0000002b2e3c7223 */ /* 0x000fe2000000003c */
[----:B------:R-:W-:Y:S01]  /*2580*/  IADD3 R14, PT, PT, R53, 0x3, R44 ;  /* 0x00000003350e7810 */ /* 0x000fe20007ffe02c */
[----:B------:R2:W3:Y:S04]  /*2590*/  LDS R11, [R56+0x380] ;  /* 0x00038000380b7984 */ /* 0x0004e80000000800 */
[----:B------:R-:W4:Y:S01]  /*25a0*/  LDS.128 R40, [R45+0xa00] ;  /* 0x000a00002d287984 */ /* 0x000f220000000c00 */
[----:B0-----:R-:W-:Y:S01]  /*25b0*/  FFMA R77, R36, R46, R77 ;  /* 0x0000002e244d7223 */ /* 0x001fe2000000004d */
[C---:B--2---:R-:W-:Y:S01]  /*25c0*/  FFMA R56, R46.reuse, R37, R23 ;  /* 0x000000252e387223 */ /* 0x044fe20000000017 */
[C---:B------:R-:W-:Y:S01]  /*25d0*/  FFMA R83, R46.reuse, R38, R83 ;  /* 0x000000262e537223 */ /* 0x040fe20000000053 */
[----:B------:R-:W-:Y:S01]  /*25e0*/  FFMA R76, R46, R39, R76 ;  /* 0x000000272e4c7223 */ /* 0x000fe2000000004c */
[----:B------:R-:W-:Y:S01]  /*25f0*/  LEA R46, R14, UR4, 0x2 ;  /* 0x000000040e2e7c11 */ /* 0x000fe2000f8e10ff */
[C---:B------:R-:W-:Y:S01]  /*2600*/  FFMA R63, R47.reuse, R36, R63 ;  /* 0x000000242f3f7223 */ /* 0x040fe2000000003f */
[C---:B------:R-:W-:Y:S01]  /*2610*/  FFMA R62, R47.reuse, R37, R62 ;  /* 0x000000252f3e7223 */ /* 0x040fe2000000003e */
[C---:B------:R-:W-:Y:S01]  /*2620*/  FFMA R65, R47.reuse, R38, R65 ;  /* 0x000000262f417223 */ /* 0x040fe20000000041 */
[----:B------:R-:W-:Y:S01]  /*2630*/  FFMA R64, R47, R39, R64 ;  /* 0x000000272f407223 */ /* 0x000fe20000000040 */
[----:B------:R-:W-:Y:S01]  /*2640*/  LDS R14, [R46+0x300] ;  /* 0x000300002e0e7984 */ /* 0x000fe20000000800 */
[C---:B-1----:R-:W-:Y:S01]  /*2650*/  FFMA R57, R12.reuse, R33, R57 ;  /* 0x000000210c397223 */ /* 0x042fe20000000039 */
[C---:B------:R-:W-:Y:S01]  /*2660*/  FFMA R49, R12.reuse, R32, R49 ;  /* 0x000000200c317223 */ /* 0x040fe20000000031 */
[-C--:B------:R-:W-:Y:S01]  /*2670*/  FFMA R51, R12, R34.reuse, R51 ;  /* 0x000000220c337223 */ /* 0x080fe20000000033 */
[----:B------:R-:W0:Y:S01]  /*2680*/  LDS.128 R36, [R45+0xc00] ;  /* 0x000c00002d247984 */ /* 0x000e220000000c00 */
[----:B---3--:R-:W-:Y:S01]  /*2690*/  FFMA R71, R32, R11, R71 ;  /* 0x0000000b20477223 */ /* 0x008fe20000000047 */
[C---:B------:R-:W-:Y:S01]  /*26a0*/  FFMA R33, R11.reuse, R33, R50 ;  /* 0x000000210b217223 */ /* 0x040fe20000000032 */
[C---:B------:R-:W-:Y:S01]  /*26b0*/  FFMA R61, R11.reuse, R34, R61 ;  /* 0x000000220b3d7223 */ /* 0x040fe2000000003d */
[----:B------:R1:W2:Y:S01]  /*26c0*/  LDS R16, [R46+0x380] ;  /* 0x000380002e107984 */ /* 0x0002a20000000800 */
[C---:B------:R-:W-:Y:S01]  /*26d0*/  FFMA R59, R11.reuse, R35, R60 ;  /* 0x000000230b3b7223 */ /* 0x040fe2000000003c */
[----:B----4-:R-:W-:Y:S01]  /*26e0*/  FFMA R77, R40, R11, R77 ;  /* 0x0000000b284d7223 */ /* 0x010fe2000000004d */
[C---:B------:R-:W-:Y:S01]  /*26f0*/  FFMA R47, R11.reuse, R41, R56 ;  /* 0x000000290b2f7223 */ /* 0x040fe20000000038 */
[C---:B------:R-:W-:Y:S01]  /*2700*/  FFMA R83, R11.reuse, R42, R83 ;  /* 0x0000002a0b537223 */ /* 0x040fe20000000053 */
[C---:B------:R-:W-:Y:S01]  /*2710*/  FFMA R23, R12.reuse, R35, R48 ;  /* 0x000000230c177223 */ /* 0x040fe20000000030 */
[C---:B------:R-:W-:Y:S01]  /*2720*/  FFMA R63, R12.reuse, R40, R63 ;  /* 0x000000280c3f7223 */ /* 0x040fe2000000003f */
[C---:B------:R-:W-:Y:S01]  /*2730*/  FFMA R62, R12.reuse, R41, R62 ;  /* 0x000000290c3e7223 */ /* 0x040fe2000000003e */
[-C--:B-1----:R-:W-:Y:S01]  /*2740*/  FFMA R46, R11, R43.reuse, R76 ;  /* 0x0000002b0b2e7223 */ /* 0x082fe2000000004c */
[----:B------:R-:W-:Y:S01]  /*2750*/  IADD3 R11, PT, PT, R53, 0x4, R44 ;  /* 0x00000004350b7810 */ /* 0x000fe20007ffe02c */
[C---:B------:R-:W-:Y:S01]  /*2760*/  FFMA R65, R12.reuse, R42, R65 ;  /* 0x0000002a0c417223 */ /* 0x040fe20000000041 */
[----:B------:R-:W-:Y:S01]  /*2770*/  FFMA R12, R12, R43, R64 ;  /* 0x0000002b0c0c7223 */ /* 0x000fe20000000040 */
[----:B------:R-:W-:Y:S01]  /*2780*/  IADD3 R44, PT, PT, R44, 0x5, RZ ;  /* 0x000000052c2c7810 */ /* 0x000fe20007ffe0ff */
[----:B------:R-:W1:Y:S01]  /*2790*/  LDS.128 R40, [R45+0xe00] ;  /* 0x000e00002d287984 */ /* 0x000e620000000c00 */
[----:B------:R-:W-:-:S02]  /*27a0*/  LEA R11, R11, UR4, 0x2 ;  /* 0x000000040b0b7c11 */ /* 0x000fc4000f8e10ff */
[----:B------:R-:W-:-:S03]  /*27b0*/  ISETP.NE.AND P1, PT, R44, 0x10, PT ;  /* 0x000000102c00780c */ /* 0x000fc60003f25270 */
[----:B------:R-:W-:Y:S04]  /*27c0*/  LDS R64, [R11+0x300] ;  /* 0x000300000b407984 */ /* 0x000fe80000000800 */
[----:B------:R-:W-:Y:S01]  /*27d0*/  LDS R76, [R11+0x380] ;  /* 0x000380000b4c7984 */ /* 0x000fe20000000800 */
[C---:B0-----:R-:W-:Y:S01]  /*27e0*/  FFMA R48, R14.reuse, R37, R57 ;  /* 0x000000250e307223 */ /* 0x041fe20000000039 */
[C---:B------:R-:W-:Y:S01]  /*27f0*/  FFMA R49, R14.reuse, R36, R49 ;  /* 0x000000240e317223 */ /* 0x040fe20000000031 */
[C---:B------:R-:W-:Y:S01]  /*2800*/  FFMA R51, R14.reuse, R38, R51 ;  /* 0x000000260e337223 */ /* 0x040fe20000000033 */
[----:B------:R-:W-:Y:S01]  /*2810*/  FFMA R50, R14, R39, R23 ;  /* 0x000000270e327223 */ /* 0x000fe20000000017 */
[----:B--2---:R-:W-:Y:S01]  /*2820*/  FFMA R71, R36, R16, R71 ;  /* 0x0000001024477223 */ /* 0x004fe20000000047 */
[C---:B------:R-:W-:Y:S01]  /*2830*/  FFMA R57, R16.reuse, R37, R33 ;  /* 0x0000002510397223 */ /* 0x040fe20000000021 */
[C---:B------:R-:W-:Y:S01]  /*2840*/  FFMA R105, R16.reuse, R38, R61 ;  /* 0x0000002610697223 */ /* 0x040fe2000000003d */
[----:B------:R-:W-:Y:S01]  /*2850*/  FFMA R59, R16, R39, R59 ;  /* 0x00000027103b7223 */ /* 0x000fe2000000003b */
[----:B------:R-:W0:Y:S04]  /*2860*/  LDS.128 R32, [R45+0x1000] ;  /* 0x001000002d207984 */ /* 0x000e280000000c00 */
[----:B------:R-:W2:Y:S01]  /*2870*/  LDS.128 R36, [R45+0x1200] ;  /* 0x001200002d247984 */ /* 0x000ea20000000c00 */
[C---:B-1----:R-:W-:Y:S01]  /*2880*/  FFMA R63, R14.reuse, R40, R63 ;  /* 0x000000280e3f7223 */ /* 0x042fe2000000003f */
[CC--:B------:R-:W-:Y:S01]  /*2890*/  FFMA R62, R14.reuse, R41.reuse, R62 ;  /* 0x000000290e3e7223 */ /* 0x0c0fe2000000003e */
[----:B------:R-:W-:Y:S01]  /*28a0*/  FFMA R65, R14, R42, R65 ;  /* 0x0000002a0e417223 */ /* 0x000fe20000000041 */
[----:B------:R-:W-:Y:S01]  /*28b0*/  FFMA R77, R40, R16, R77 ;  /* 0x00000010284d7223 */ /* 0x000fe2000000004d */
[C---:B------:R-:W-:Y:S01]  /*28c0*/  FFMA R47, R16.reuse, R41, R47 ;  /* 0x00000029102f7223 */ /* 0x040fe2000000002f */
[----:B------:R-:W-:Y:S01]  /*28d0*/  FFMA R83, R16, R42, R83 ;  /* 0x0000002a10537223 */ /* 0x000fe20000000053 */
[-C--:B------:R-:W-:Y:S01]  /*28e0*/  FFMA R56, R14, R43.reuse, R12 ;  /* 0x0000002b0e387223 */ /* 0x080fe2000000000c */
[----:B------:R-:W-:Y:S01]  /*28f0*/  FFMA R46, R16, R43, R46 ;  /* 0x0000002b102e7223 */ /* 0x000fe2000000002e */
[----:B0-----:R-:W-:Y:S01]  /*2900*/  FFMA R61, R64, R32, R49 ;  /* 0x00000020403d7223 */ /* 0x001fe20000000031 */
        /* <DEDUP_REMOVED lines=16> */
[----:B------:R-:W-:Y:S01]  /*2a10*/  HFMA2 R32, -RZ, RZ, 0, 5.9604644775390625e-08 ;  /* 0x00000001ff207431 */ /* 0x000fe200000001ff */
[----:B------:R-:W-:Y:S01]  /*2a20*/  UPLOP3.LUT UP0, UPT, UPT, UPT, UPT, 0x40, 0x4 ;  /* 0x000000000004789c */ /* 0x000fe20003f0e870 */
[----:B------:R-:W-:Y:S10]  /*2a30*/  BRA.U UP1, `(.L_x_4) ;  /* 0xffffffd901c47547 */ /* 0x000ff4000b83ffff */
[----:B------:R-:W-:Y:S05]  /*2a40*/  @P0 BRA `(.L_x_5) ;  /* 0xffffffd800300947 */ /* 0x000fea000383ffff */
[----:B------:R-:W0:Y:S01]  /*2a50*/  S2R R2, SR_CTAID.X ;  /* 0x0000000000027919 */ /* 0x000e220000002500 */
[----:B------:R-:W1:Y:S01]  /*2a60*/  LDC.64 R32, c[0x0][0x390] ;  /* 0x0000e400ff207b82 */ /* 0x000e620000000a00 */
[----:B------:R-:W-:Y:S02]  /*2a70*/  SHF.L.U32 R0, R0, 0xa, RZ ;  /* 0x0000000a00007819 */ /* 0x000fe400000006ff */
[C---:B0-----:R-:W-:Y:S02]  /*2a80*/  SHF.L.U32 R21, R2.reuse, 0xf, RZ ;  /* 0x0000000f02157819 */ /* 0x041fe400000006ff */
[----:B------:R-:W-:Y:S02]  /*2a90*/  SHF.L.U32 R29, R2, 0x8, RZ ;  /* 0x00000008021d7819 */ /* 0x000fe400000006ff */
[----:B------:R-:W-:-:S04]  /*2aa0*/  LOP3.LUT R21, R21, 0x7ff80000, RZ, 0xc0, !PT ;  /* 0x7ff8000015157812 */ /* 0x000fc800078ec0ff */
[----:B------:R-:W-:-:S04]  /*2ab0*/  LOP3.LUT R0, R21, 0x78000, R0, 0xf8, !PT ;  /* 0x0007800015007812 */ /* 0x000fc800078ef800 */
[----:B------:R-:W-:-:S04]  /*2ac0*/  LOP3.LUT R0, R0, 0xf00, R29, 0xf8, !PT ;  /* 0x00000f0000007812 */ /* 0x000fc800078ef81d */
[----:B------:R-:W-:-:S05]  /*2ad0*/  LOP3.LUT R55, R0, R55, RZ, 0xfc, !PT ;  /* 0x0000003700377212 */ /* 0x000fca00078efcff */
[----:B-1----:R-:W-:-:S05]  /*2ae0*/  IMAD.WIDE.U32 R32, R55, 0x4, R32 ;  /* 0x0000000437207825 */ /* 0x002fca00078e0020 */
[----:B------:R-:W-:Y:S04]  /*2af0*/  STG.E desc[UR8][R32.64], R91 ;  /* 0x0000005b20007986 */ /* 0x000fe8000c101908 */
        /* <DEDUP_REMOVED lines=62> */
[----:B------:R-:W-:Y:S01]  /*2ee0*/  STG.E desc[UR8][R32.64+0x1c20c], R76 ;  /* 0x01c20c4c20007986 */ /* 0x000fe2000c101908 */
[----:B------:R-:W-:Y:S05]  /*2ef0*/  EXIT ;  /* 0x000000000000794d */ /* 0x000fea0003800000 */
.L_x_6:
[----:B------:R-:W-:-:S00]  /*2f00*/  BRA `(.L_x_6) ;  /* 0xfffffffc00fc7947 */ /* 0x000fc0000383ffff */
[----:B------:R-:W-:-:S00]  /*2f10*/  NOP ;  /* 0x0000000000007918 */ /* 0x000fc00000000000 */
        /* <DEDUP_REMOVED lines=14> */
.L_x_7:


//--------------------- .nv.shared.main_kernel0   --------------------------
	.section	.nv.shared.main_kernel0,"aw",@nobits
	.sectionflags	@""
	.align	4
.nv.shared.main_kernel0:
	.zero		50176


//--------------------- .nv.shared.reserved.0     --------------------------
	.section	.nv.shared.reserved.0,"aw",@nobits
	.weak		__nv_reservedSMEM_offset_0_alias
	.size		__nv_reservedSMEM_offset_0_alias, 0, 64
	.other		__nv_reservedSMEM_offset_0_alias,@"STO_CUDA_RESERVED_SHARED STV_DEFAULT"
__nv_reservedSMEM_offset_0_alias:
	.zero		0
	.zero		64


//--------------------- .nv.constant0.main_kernel0 --------------------------
	.section	.nv.constant0.main_kernel0,"a",@progbits
	.sectionflags	@""
	.align	4
.nv.constant0.main_kernel0:
	.zero		920


//--------------------- SYMBOLS --------------------------

	.type		.nv.reservedSmem.offset0,@object
	.size		.nv.reservedSmem.offset0,0x4
	.type		.nv.reservedSmem.cap,@object
	.size		.nv.reservedSmem.cap,0x4
